	.target	sm_100a

	.elftype	@"ET_EXEC"


//--------------------- .note.nv.tkinfo           --------------------------
	.section	.note.nv.tkinfo,"",@"SHT_NOTE"
	.sectionflags	@"SHF_NOTE_NV_TKINFO"
	.tkinfo
        /*0018*/ 	.word	0x00000002
        /*0030*/ 	.string	""
        /*0030*/ 	.string	"ptxas"
        /*0030*/ 	.string	"Cuda compilation tools, release 13.0, V13.0.88"
        /*0030*/ 	.string	"Build cuda_13.0.r13.0/compiler.36424714_0"
        /*0030*/ 	.string	"-arch sm_100a -m 64 "



//--------------------- .note.nv.cuinfo           --------------------------
	.section	.note.nv.cuinfo,"",@"SHT_NOTE"
	.sectionflags	@"SHF_NOTE_NV_CUINFO"
        /*0018*/ 	.short	0x0002
        /*001a*/ 	.short	0x0064
        /*001c*/ 	.short	0x0082
	.zero		2


//--------------------- .nv.info                  --------------------------
	.section	.nv.info,"",@"SHT_CUDA_INFO"
	.align	4


	//----- nvinfo : EIATTR_REGCOUNT
	.align		4
        /*0000*/ 	.byte	0x04, 0x2f
        /*0002*/ 	.short	(.L_20 - .L_19)
	.align		4
.L_19:
        /*0004*/ 	.word	index@(_ZN7cutlass13device_kernelINS_4gemm6kernel13GemmUniversalIN4cute5tupleIJiiiiEEENS1_10collective13CollectiveMmaINS1_35MainloopSm100TmaUmmaWarpSpecializedILi7ELi2ELi2ENS5_IJNS4_1CILi1EEESB_SB_EEEEENS5_IJNSA_ILi128EEENSA_ILi256EEENSA_ILi64EEEEEENS_12float_e5m2_tENS5_IJlSB_lEEENS_12float_e4m3_tESJ_NS4_8TiledMMAINS4_8MMA_AtomIJNS4_10MMA_TraitsINS4_19SM100_MMA_F8F6F4_SSEJSI_SK_fSE_SF_NS4_17integral_constantINS4_4UMMA5MajorELSR_0EEESS_NSP_INSQ_7ScaleInELST_0EEESU_EEEEEENS4_6LayoutISC_NS5_IJNSA_ILi0EEESY_SY_EEEEENS5_IJNS4_10UnderscoreES11_S11_EEEEENS4_13SM90_TMA_LOADENS4_14ComposedLayoutINS4_7SwizzleILi2ELi4ELi3EEENS4_18smem_ptr_flag_bitsILi8EEENSX_INS5_IJNSA_ILi8EEESG_EEENS5_IJSG_SB_EEEEEEEvNS4_8identityES14_S1E_vS1F_EENS_8epilogue10collective18CollectiveEpilogueINS1H_23Sm100TmaWarpSpecializedILi4ELi2ELi64ELb0ELb0EEEJSH_NS5_IJNSX_ISE_SB_EENSX_ISG_SB_EEEEESI_SJ_SI_SJ_NS1H_6fusion15FusionCallbacksIS1L_NS1P_17LinearCombinationISI_fSI_fLNS_15FloatRoundStyleE2EEESH_S1O_JEEENS4_5SM1004TMEM4LOAD26SM100_TMEM_LOAD_32dp32b64xES14_S1E_NS4_39AutoVectorizingCopyWithAssumedAlignmentILi128EEENS4_14SM90_TMA_STOREES1E_S20_S20_EEEvvEEEEvNT_6ParamsE)
        /*0008*/ 	.word	0x000000e0


	//----- nvinfo : EIATTR_FRAME_SIZE
	.align		4
.L_20:
        /*000c*/ 	.byte	0x04, 0x11
        /*000e*/ 	.short	(.L_22 - .L_21)
	.align		4
.L_21:
        /*0010*/ 	.word	index@($__internal_2_$__cuda_sm10x_tcgen05_guardrail_trap_unallocated_columns_being_dealloced)
        /*0014*/ 	.word	0x00000000


	//----- nvinfo : EIATTR_FRAME_SIZE
	.align		4
.L_22:
        /*0018*/ 	.byte	0x04, 0x11
        /*001a*/ 	.short	(.L_24 - .L_23)
	.align		4
.L_23:
        /*001c*/ 	.word	index@($__internal_1_$__cuda_sm10x_tcgen05_guardrail_trap_phase_invalid_during_alloc)
        /*0020*/ 	.word	0x00000000


	//----- nvinfo : EIATTR_FRAME_SIZE
	.align		4
.L_24:
        /*0024*/ 	.byte	0x04, 0x11
        /*0026*/ 	.short	(.L_26 - .L_25)
	.align		4
.L_25:
        /*0028*/ 	.word	index@($__internal_0_$__cuda_sm10x_tcgen05_guardrail_trap_col_being_dealloced_not_returned_by_alloc)
        /*002c*/ 	.word	0x00000000


	//----- nvinfo : EIATTR_FRAME_SIZE
	.align		4
.L_26:
        /*0030*/ 	.byte	0x04, 0x11
        /*0032*/ 	.short	(.L_28 - .L_27)
	.align		4
.L_27:
        /*0034*/ 	.word	index@(_ZN7cutlass13device_kernelINS_4gemm6kernel13GemmUniversalIN4cute5tupleIJiiiiEEENS1_10collective13CollectiveMmaINS1_35MainloopSm100TmaUmmaWarpSpecializedILi7ELi2ELi2ENS5_IJNS4_1CILi1EEESB_SB_EEEEENS5_IJNSA_ILi128EEENSA_ILi256EEENSA_ILi64EEEEEENS_12float_e5m2_tENS5_IJlSB_lEEENS_12float_e4m3_tESJ_NS4_8TiledMMAINS4_8MMA_AtomIJNS4_10MMA_TraitsINS4_19SM100_MMA_F8F6F4_SSEJSI_SK_fSE_SF_NS4_17integral_constantINS4_4UMMA5MajorELSR_0EEESS_NSP_INSQ_7ScaleInELST_0EEESU_EEEEEENS4_6LayoutISC_NS5_IJNSA_ILi0EEESY_SY_EEEEENS5_IJNS4_10UnderscoreES11_S11_EEEEENS4_13SM90_TMA_LOADENS4_14ComposedLayoutINS4_7SwizzleILi2ELi4ELi3EEENS4_18smem_ptr_flag_bitsILi8EEENSX_INS5_IJNSA_ILi8EEESG_EEENS5_IJSG_SB_EEEEEEEvNS4_8identityES14_S1E_vS1F_EENS_8epilogue10collective18CollectiveEpilogueINS1H_23Sm100TmaWarpSpecializedILi4ELi2ELi64ELb0ELb0EEEJSH_NS5_IJNSX_ISE_SB_EENSX_ISG_SB_EEEEESI_SJ_SI_SJ_NS1H_6fusion15FusionCallbacksIS1L_NS1P_17LinearCombinationISI_fSI_fLNS_15FloatRoundStyleE2EEESH_S1O_JEEENS4_5SM1004TMEM4LOAD26SM100_TMEM_LOAD_32dp32b64xES14_S1E_NS4_39AutoVectorizingCopyWithAssumedAlignmentILi128EEENS4_14SM90_TMA_STOREES1E_S20_S20_EEEvvEEEEvNT_6ParamsE)
        /*0038*/ 	.word	0x00000000


	//----- nvinfo : EIATTR_MIN_STACK_SIZE
	.align		4
.L_28:
        /*003c*/ 	.byte	0x04, 0x12
        /*003e*/ 	.short	(.L_30 - .L_29)
	.align		4
.L_29:
        /*0040*/ 	.word	index@(_ZN7cutlass13device_kernelINS_4gemm6kernel13GemmUniversalIN4cute5tupleIJiiiiEEENS1_10collective13CollectiveMmaINS1_35MainloopSm100TmaUmmaWarpSpecializedILi7ELi2ELi2ENS5_IJNS4_1CILi1EEESB_SB_EEEEENS5_IJNSA_ILi128EEENSA_ILi256EEENSA_ILi64EEEEEENS_12float_e5m2_tENS5_IJlSB_lEEENS_12float_e4m3_tESJ_NS4_8TiledMMAINS4_8MMA_AtomIJNS4_10MMA_TraitsINS4_19SM100_MMA_F8F6F4_SSEJSI_SK_fSE_SF_NS4_17integral_constantINS4_4UMMA5MajorELSR_0EEESS_NSP_INSQ_7ScaleInELST_0EEESU_EEEEEENS4_6LayoutISC_NS5_IJNSA_ILi0EEESY_SY_EEEEENS5_IJNS4_10UnderscoreES11_S11_EEEEENS4_13SM90_TMA_LOADENS4_14ComposedLayoutINS4_7SwizzleILi2ELi4ELi3EEENS4_18smem_ptr_flag_bitsILi8EEENSX_INS5_IJNSA_ILi8EEESG_EEENS5_IJSG_SB_EEEEEEEvNS4_8identityES14_S1E_vS1F_EENS_8epilogue10collective18CollectiveEpilogueINS1H_23Sm100TmaWarpSpecializedILi4ELi2ELi64ELb0ELb0EEEJSH_NS5_IJNSX_ISE_SB_EENSX_ISG_SB_EEEEESI_SJ_SI_SJ_NS1H_6fusion15FusionCallbacksIS1L_NS1P_17LinearCombinationISI_fSI_fLNS_15FloatRoundStyleE2EEESH_S1O_JEEENS4_5SM1004TMEM4LOAD26SM100_TMEM_LOAD_32dp32b64xES14_S1E_NS4_39AutoVectorizingCopyWithAssumedAlignmentILi128EEENS4_14SM90_TMA_STOREES1E_S20_S20_EEEvvEEEEvNT_6ParamsE)
        /*0044*/ 	.word	0x00000000
.L_30:


//--------------------- .nv.compat                --------------------------
	.section	.nv.compat,"",@"SHT_CUDA_COMPAT_INFO"
	.align	4
        /*0000*/ 	.byte	0x02, 0x09, 0x01, 0x00, 0x02, 0x02, 0x02, 0x00, 0x02, 0x05, 0x05, 0x00, 0x03, 0x07, 0x01, 0x01
        /*0010*/ 	.byte	0x02, 0x03, 0x01, 0x00, 0x02, 0x06, 0x01, 0x00, 0x04, 0x0b, 0x08, 0x00, 0x09, 0x00, 0x00, 0x00
        /*0020*/ 	.byte	0x00, 0x00, 0x00, 0x00


//--------------------- .nv.info._ZN7cutlass13device_kernelINS_4gemm6kernel13GemmUniversalIN4cute5tupleIJiiiiEEENS1_10collective13CollectiveMmaINS1_35MainloopSm100TmaUmmaWarpSpecializedILi7ELi2ELi2ENS5_IJNS4_1CILi1EEESB_SB_EEEEENS5_IJNSA_ILi128EEENSA_ILi256EEENSA_ILi64EEEEEENS_12float_e5m2_tENS5_IJlSB_lEEENS_12float_e4m3_tESJ_NS4_8TiledMMAINS4_8MMA_AtomIJNS4_10MMA_TraitsINS4_19SM100_MMA_F8F6F4_SSEJSI_SK_fSE_SF_NS4_17integral_constantINS4_4UMMA5MajorELSR_0EEESS_NSP_INSQ_7ScaleInELST_0EEESU_EEEEEENS4_6LayoutISC_NS5_IJNSA_ILi0EEESY_SY_EEEEENS5_IJNS4_10UnderscoreES11_S11_EEEEENS4_13SM90_TMA_LOADENS4_14ComposedLayoutINS4_7SwizzleILi2ELi4ELi3EEENS4_18smem_ptr_flag_bitsILi8EEENSX_INS5_IJNSA_ILi8EEESG_EEENS5_IJSG_SB_EEEEEEEvNS4_8identityES14_S1E_vS1F_EENS_8epilogue10collective18CollectiveEpilogueINS1H_23Sm100TmaWarpSpecializedILi4ELi2ELi64ELb0ELb0EEEJSH_NS5_IJNSX_ISE_SB_EENSX_ISG_SB_EEEEESI_SJ_SI_SJ_NS1H_6fusion15FusionCallbacksIS1L_NS1P_17LinearCombinationISI_fSI_fLNS_15FloatRoundStyleE2EEESH_S1O_JEEENS4_5SM1004TMEM4LOAD26SM100_TMEM_LOAD_32dp32b64xES14_S1E_NS4_39AutoVectorizingCopyWithAssumedAlignmentILi128EEENS4_14SM90_TMA_STOREES1E_S20_S20_EEEvvEEEEvNT_6ParamsE --------------------------
	.section	.nv.info._ZN7cutlass13device_kernelINS_4gemm6kernel13GemmUniversalIN4cute5tupleIJiiiiEEENS1_10collective13CollectiveMmaINS1_35MainloopSm100TmaUmmaWarpSpecializedILi7ELi2ELi2ENS5_IJNS4_1CILi1EEESB_SB_EEEEENS5_IJNSA_ILi128EEENSA_ILi256EEENSA_ILi64EEEEEENS_12float_e5m2_tENS5_IJlSB_lEEENS_12float_e4m3_tESJ_NS4_8TiledMMAINS4_8MMA_AtomIJNS4_10MMA_TraitsINS4_19SM100_MMA_F8F6F4_SSEJSI_SK_fSE_SF_NS4_17integral_constantINS4_4UMMA5MajorELSR_0EEESS_NSP_INSQ_7ScaleInELST_0EEESU_EEEEEENS4_6LayoutISC_NS5_IJNSA_ILi0EEESY_SY_EEEEENS5_IJNS4_10UnderscoreES11_S11_EEEEENS4_13SM90_TMA_LOADENS4_14ComposedLayoutINS4_7SwizzleILi2ELi4ELi3EEENS4_18smem_ptr_flag_bitsILi8EEENSX_INS5_IJNSA_ILi8EEESG_EEENS5_IJSG_SB_EEEEEEEvNS4_8identityES14_S1E_vS1F_EENS_8epilogue10collective18CollectiveEpilogueINS1H_23Sm100TmaWarpSpecializedILi4ELi2ELi64ELb0ELb0EEEJSH_NS5_IJNSX_ISE_SB_EENSX_ISG_SB_EEEEESI_SJ_SI_SJ_NS1H_6fusion15FusionCallbacksIS1L_NS1P_17LinearCombinationISI_fSI_fLNS_15FloatRoundStyleE2EEESH_S1O_JEEENS4_5SM1004TMEM4LOAD26SM100_TMEM_LOAD_32dp32b64xES14_S1E_NS4_39AutoVectorizingCopyWithAssumedAlignmentILi128EEENS4_14SM90_TMA_STOREES1E_S20_S20_EEEvvEEEEvNT_6ParamsE,"",@"SHT_CUDA_INFO"
	.sectionflags	@""
	.align	4


	//----- nvinfo : EIATTR_CUDA_API_VERSION
	.align		4
        /*0000*/ 	.byte	0x04, 0x37
        /*0002*/ 	.short	(.L_32 - .L_31)
.L_31:
        /*0004*/ 	.word	0x00000082


	//----- nvinfo : EIATTR_KPARAM_INFO
	.align		4
.L_32:
        /*0008*/ 	.byte	0x04, 0x17
        /*000a*/ 	.short	(.L_34 - .L_33)
.L_33:
        /*000c*/ 	.word	0x00000000
        /*0010*/ 	.short	0x0000
        /*0012*/ 	.short	0x0000
        /*0014*/ 	.byte	0x00, 0xf0, 0x01, 0x20


	//----- nvinfo : EIATTR_AT_ENTRY_FRAGMENTS
	.align		4
.L_34:
        /*0018*/ 	.byte	0x04, 0x4f
        /*001a*/ 	.short	(.L_36 - .L_35)


	//   ....[0]....
.L_35:
        /*001c*/ 	.word	0x00000006


	//----- nvinfo : EIATTR_RESERVED_SMEM_USED
	.align		4
.L_36:
        /*0020*/ 	.byte	0x01, 0x41
	.zero		2


	//----- nvinfo : EIATTR_SPARSE_MMA_MASK
	.align		4
        /*0024*/ 	.byte	0x03, 0x50
        /*0026*/ 	.short	0x0000


	//----- nvinfo : EIATTR_TCGEN05_1CTA_USED
	.align		4
        /*0028*/ 	.byte	0x01, 0x51
	.zero		2


	//----- nvinfo : EIATTR_MAXREG_COUNT
	.align		4
        /*002c*/ 	.byte	0x03, 0x1b
        /*002e*/ 	.short	0x00ff


	//----- nvinfo : EIATTR_NUM_BARRIERS
	.align		4
        /*0030*/ 	.byte	0x02, 0x4c
        /*0032*/ 	.byte	0x07
	.zero		1


	//----- nvinfo : EIATTR_EXTERNS
	.align		4
        /*0034*/ 	.byte	0x04, 0x0f
        /*0036*/ 	.short	(.L_38 - .L_37)


	//   ....[0]....
	.align		4
.L_37:
        /*0038*/ 	.word	index@(__assertfail)


	//----- nvinfo : EIATTR_MERCURY_ISA_VERSION
	.align		4
.L_38:
        /*003c*/ 	.byte	0x03, 0x5f
        /*003e*/ 	.short	0x0101


	//----- nvinfo : EIATTR_INT_WARP_WIDE_INSTR_OFFSETS
	.align		4
        /*0040*/ 	.byte	0x04, 0x31
        /*0042*/ 	.short	(.L_40 - .L_39)


	//   ....[0]....
.L_39:
        /*0044*/ 	.word	0x00001e00


	//   ....[1]....
        /*0048*/ 	.word	0x00003800


	//   ....[2]....
        /*004c*/ 	.word	0x00003820


	//   ....[3]....
        /*0050*/ 	.word	0x00003850


	//   ....[4]....
        /*0054*/ 	.word	0x00004190


	//   ....[5]....
        /*0058*/ 	.word	0x00004200


	//   ....[6]....
        /*005c*/ 	.word	0x000042e0


	//   ....[7]....
        /*0060*/ 	.word	0x00004360


	//   ....[8]....
        /*0064*/ 	.word	0x00004470


	//   ....[9]....
        /*0068*/ 	.word	0x00004500


	//   ....[10]....
        /*006c*/ 	.word	0x000046e0


	//   ....[11]....
        /*0070*/ 	.word	0x00004840


	//----- nvinfo : EIATTR_COOP_GROUP_MASK_REGIDS
	.align		4
.L_40:
        /*0074*/ 	.byte	0x04, 0x29
        /*0076*/ 	.short	(.L_42 - .L_41)


	//   ....[0]....
.L_41:
        /*0078*/ 	.word	0xffffffff


	//   ....[1]....
        /*007c*/ 	.word	0xffffffff


	//   ....[2]....
        /*0080*/ 	.word	0xffffffff


	//   ....[3]....
        /*0084*/ 	.word	0xffffffff


	//   ....[4]....
        /*0088*/ 	.word	0xffffffff


	//   ....[5]....
        /*008c*/ 	.word	0xffffffff


	//   ....[6]....
        /*0090*/ 	.word	0xffffffff


	//   ....[7]....
        /*0094*/ 	.word	0xffffffff


	//   ....[8]....
        /*0098*/ 	.word	0xffffffff


	//   ....[9]....
        /*009c*/ 	.word	0xffffffff


	//   ....[10]....
        /*00a0*/ 	.word	0xffffffff


	//   ....[11]....
        /*00a4*/ 	.word	0xffffffff


	//   ....[12]....
        /*00a8*/ 	.word	0xffffffff


	//----- nvinfo : EIATTR_COOP_GROUP_INSTR_OFFSETS
	.align		4
.L_42:
        /*00ac*/ 	.byte	0x04, 0x28
        /*00ae*/ 	.short	(.L_44 - .L_43)


	//   ....[0]....
.L_43:
        /*00b0*/ 	.word	0x00000090


	//   ....[1]....
        /*00b4*/ 	.word	0x000004d0


	//   ....[2]....
        /*00b8*/ 	.word	0x000006a0


	//   ....[3]....
        /*00bc*/ 	.word	0x00000840


	//   ....[4]....
        /*00c0*/ 	.word	0x00000940


	//   ....[5]....
        /*00c4*/ 	.word	0x00000ab0


	//   ....[6]....
        /*00c8*/ 	.word	0x00000c10


	//   ....[7]....
        /*00cc*/ 	.word	0x00001ce0


	//   ....[8]....
        /*00d0*/ 	.word	0x00002c70


	//   ....[9]....
        /*00d4*/ 	.word	0x00002e80


	//   ....[10]....
        /*00d8*/ 	.word	0x00002eb0


	//   ....[11]....
        /*00dc*/ 	.word	0x000036e0


	//   ....[12]....
        /*00e0*/ 	.word	0x00003910


	//----- nvinfo : EIATTR_VRC_CTA_INIT_COUNT
	.align		4
.L_44:
        /*00e4*/ 	.byte	0x02, 0x4a
        /*00e6*/ 	.byte	0x80
	.zero		1


	//----- nvinfo : EIATTR_SYSCALL_OFFSETS
	.align		4
        /*00e8*/ 	.byte	0x04, 0x46
        /*00ea*/ 	.short	(.L_46 - .L_45)


	//   ....[0]....
.L_45:
        /*00ec*/ 	.word	0x000052b0


	//   ....[1]....
        /*00f0*/ 	.word	0x000053f0


	//   ....[2]....
        /*00f4*/ 	.word	0x00005c50


	//   ....[3]....
        /*00f8*/ 	.word	0x00007270


	//   ....[4]....
        /*00fc*/ 	.word	0x00008820


	//   ....[5]....
        /*0100*/ 	.word	0x00009df0


	//----- nvinfo : EIATTR_MBARRIER_INSTR_OFFSETS
	.align		4
.L_46:
        /*0104*/ 	.byte	0x04, 0x39
        /*0106*/ 	.short	(.L_48 - .L_47)


	//   ....[0]....
.L_47:
        /*0108*/ 	.word	0x000005b0
        /*010c*/ 	.word	0x000000ff
        /*0110*/ 	.word	0x00000000
        /*0114*/ 	.short	0x0100
        /*0116*/ 	.byte	0x05
	.zero		1


	//   ....[1]....
        /*0118*/ 	.word	0x000005c0
        /*011c*/ 	.word	0x000000ff
        /*0120*/ 	.word	0x00000038
        /*0124*/ 	.short	0x0100
        /*0126*/ 	.byte	0x05
	.zero		1


	//   ....[2]....
        /*0128*/ 	.word	0x000005d0
        /*012c*/ 	.word	0x000000ff
        /*0130*/ 	.word	0x00000008
        /*0134*/ 	.short	0x0100
        /*0136*/ 	.byte	0x05
	.zero		1


	//   ....[3]....
        /*0138*/ 	.word	0x000005e0
        /*013c*/ 	.word	0x000000ff
        /*0140*/ 	.word	0x00000040
        /*0144*/ 	.short	0x0100
        /*0146*/ 	.byte	0x05
	.zero		1


	//   ....[4]....
        /*0148*/ 	.word	0x000005f0
        /*014c*/ 	.word	0x000000ff
        /*0150*/ 	.word	0x00000010
        /*0154*/ 	.short	0x0100
        /*0156*/ 	.byte	0x05
	.zero		1


	//   ....[5]....
        /*0158*/ 	.word	0x00000600
        /*015c*/ 	.word	0x000000ff
        /*0160*/ 	.word	0x00000048
        /*0164*/ 	.short	0x0100
        /*0166*/ 	.byte	0x05
	.zero		1


	//   ....[6]....
        /*0168*/ 	.word	0x00000610
        /*016c*/ 	.word	0x000000ff
        /*0170*/ 	.word	0x00000018
        /*0174*/ 	.short	0x0100
        /*0176*/ 	.byte	0x05
	.zero		1


	//   ....[7]....
        /*0178*/ 	.word	0x00000620
        /*017c*/ 	.word	0x000000ff
        /*0180*/ 	.word	0x00000050
        /*0184*/ 	.short	0x0100
        /*0186*/ 	.byte	0x05
	.zero		1


	//   ....[8]....
        /*0188*/ 	.word	0x00000630
        /*018c*/ 	.word	0x000000ff
        /*0190*/ 	.word	0x00000020
        /*0194*/ 	.short	0x0100
        /*0196*/ 	.byte	0x05
	.zero		1


	//   ....[9]....
        /*0198*/ 	.word	0x00000640
        /*019c*/ 	.word	0x000000ff
        /*01a0*/ 	.word	0x00000058
        /*01a4*/ 	.short	0x0100
        /*01a6*/ 	.byte	0x05
	.zero		1


	//   ....[10]....
        /*01a8*/ 	.word	0x00000650
        /*01ac*/ 	.word	0x000000ff
        /*01b0*/ 	.word	0x00000028
        /*01b4*/ 	.short	0x0100
        /*01b6*/ 	.byte	0x05
	.zero		1


	//   ....[11]....
        /*01b8*/ 	.word	0x00000660
        /*01bc*/ 	.word	0x000000ff
        /*01c0*/ 	.word	0x00000060
        /*01c4*/ 	.short	0x0100
        /*01c6*/ 	.byte	0x05
	.zero		1


	//   ....[12]....
        /*01c8*/ 	.word	0x00000670
        /*01cc*/ 	.word	0x000000ff
        /*01d0*/ 	.word	0x00000030
        /*01d4*/ 	.short	0x0100
        /*01d6*/ 	.byte	0x05
	.zero		1


	//   ....[13]....
        /*01d8*/ 	.word	0x00000680
        /*01dc*/ 	.word	0x000000ff
        /*01e0*/ 	.word	0x00000068
        /*01e4*/ 	.short	0x0100
        /*01e6*/ 	.byte	0x05
	.zero		1


	//   ....[14]....
        /*01e8*/ 	.word	0x000007b0
        /*01ec*/ 	.word	0x000000ff
        /*01f0*/ 	.word	0x00000070
        /*01f4*/ 	.short	0x0100
        /*01f6*/ 	.byte	0x07
	.zero		1


	//   ....[15]....
        /*01f8*/ 	.word	0x000007c0
        /*01fc*/ 	.word	0x000000ff
        /*0200*/ 	.word	0x00000090
        /*0204*/ 	.short	0x0100
        /*0206*/ 	.byte	0x07
	.zero		1


	//   ....[16]....
        /*0208*/ 	.word	0x000007d0
        /*020c*/ 	.word	0x000000ff
        /*0210*/ 	.word	0x00000078
        /*0214*/ 	.short	0x0100
        /*0216*/ 	.byte	0x07
	.zero		1


	//   ....[17]....
        /*0218*/ 	.word	0x000007e0
        /*021c*/ 	.word	0x000000ff
        /*0220*/ 	.word	0x00000098
        /*0224*/ 	.short	0x0100
        /*0226*/ 	.byte	0x07
	.zero		1


	//   ....[18]....
        /*0228*/ 	.word	0x000007f0
        /*022c*/ 	.word	0x000000ff
        /*0230*/ 	.word	0x00000080
        /*0234*/ 	.short	0x0100
        /*0236*/ 	.byte	0x07
	.zero		1


	//   ....[19]....
        /*0238*/ 	.word	0x00000800
        /*023c*/ 	.word	0x000000ff
        /*0240*/ 	.word	0x000000a0
        /*0244*/ 	.short	0x0100
        /*0246*/ 	.byte	0x07
	.zero		1


	//   ....[20]....
        /*0248*/ 	.word	0x00000810
        /*024c*/ 	.word	0x000000ff
        /*0250*/ 	.word	0x00000088
        /*0254*/ 	.short	0x0100
        /*0256*/ 	.byte	0x07
	.zero		1


	//   ....[21]....
        /*0258*/ 	.word	0x00000820
        /*025c*/ 	.word	0x000000ff
        /*0260*/ 	.word	0x000000a8
        /*0264*/ 	.short	0x0100
        /*0266*/ 	.byte	0x07
	.zero		1


	//   ....[22]....
        /*0268*/ 	.word	0x00000910
        /*026c*/ 	.word	0x000000ff
        /*0270*/ 	.word	0x000000b0
        /*0274*/ 	.short	0x0100
        /*0276*/ 	.byte	0x05
	.zero		1


	//   ....[23]....
        /*0278*/ 	.word	0x00000920
        /*027c*/ 	.word	0x000000ff
        /*0280*/ 	.word	0x000000b8
        /*0284*/ 	.short	0x0100
        /*0286*/ 	.byte	0x05
	.zero		1


	//   ....[24]....
        /*0288*/ 	.word	0x00000a60
        /*028c*/ 	.word	0x000000ff
        /*0290*/ 	.word	0x000000c0
        /*0294*/ 	.short	0x0100
        /*0296*/ 	.byte	0x05
	.zero		1


	//   ....[25]....
        /*0298*/ 	.word	0x00000a70
        /*029c*/ 	.word	0x000000ff
        /*02a0*/ 	.word	0x000000d0
        /*02a4*/ 	.short	0x0100
        /*02a6*/ 	.byte	0x05
	.zero		1


	//   ....[26]....
        /*02a8*/ 	.word	0x00000a80
        /*02ac*/ 	.word	0x000000ff
        /*02b0*/ 	.word	0x000000c8
        /*02b4*/ 	.short	0x0100
        /*02b6*/ 	.byte	0x05
	.zero		1


	//   ....[27]....
        /*02b8*/ 	.word	0x00000a90
        /*02bc*/ 	.word	0x000000ff
        /*02c0*/ 	.word	0x000000d8
        /*02c4*/ 	.short	0x0100
        /*02c6*/ 	.byte	0x05
	.zero		1


	//   ....[28]....
        /*02c8*/ 	.word	0x00000bc0
        /*02cc*/ 	.word	0x000000ff
        /*02d0*/ 	.word	0x000000e0
        /*02d4*/ 	.short	0x0100
        /*02d6*/ 	.byte	0x07
	.zero		1


	//   ....[29]....
        /*02d8*/ 	.word	0x00000bd0
        /*02dc*/ 	.word	0x000000ff
        /*02e0*/ 	.word	0x000000f0
        /*02e4*/ 	.short	0x0100
        /*02e6*/ 	.byte	0x07
	.zero		1


	//   ....[30]....
        /*02e8*/ 	.word	0x00000be0
        /*02ec*/ 	.word	0x000000ff
        /*02f0*/ 	.word	0x000000e8
        /*02f4*/ 	.short	0x0100
        /*02f6*/ 	.byte	0x07
	.zero		1


	//   ....[31]....
        /*02f8*/ 	.word	0x00000bf0
        /*02fc*/ 	.word	0x000000ff
        /*0300*/ 	.word	0x000000f8
        /*0304*/ 	.short	0x0100
        /*0306*/ 	.byte	0x07
	.zero		1


	//   ....[32]....
        /*0308*/ 	.word	0x00000ce0
        /*030c*/ 	.word	0x000000ff
        /*0310*/ 	.word	0x00000100
        /*0314*/ 	.short	0x0100
        /*0316*/ 	.byte	0x05
	.zero		1


	//   ....[33]....
        /*0318*/ 	.word	0x00000cf0
        /*031c*/ 	.word	0x000000ff
        /*0320*/ 	.word	0x00000110
        /*0324*/ 	.short	0x0100
        /*0326*/ 	.byte	0x05
	.zero		1


	//   ....[34]....
        /*0328*/ 	.word	0x00000d00
        /*032c*/ 	.word	0x000000ff
        /*0330*/ 	.word	0x00000108
        /*0334*/ 	.short	0x0100
        /*0336*/ 	.byte	0x05
	.zero		1


	//   ....[35]....
        /*0338*/ 	.word	0x00000d10
        /*033c*/ 	.word	0x000000ff
        /*0340*/ 	.word	0x00000118
        /*0344*/ 	.short	0x0100
        /*0346*/ 	.byte	0x05
	.zero		1


	//   ....[36]....
        /*0348*/ 	.word	0x000015e0
        /*034c*/ 	.word	0x00000003
        /*0350*/ 	.word	0x00000110
        /*0354*/ 	.short	0x010a
        /*0356*/ 	.byte	0xff
	.zero		1


	//   ....[37]....
        /*0358*/ 	.word	0x00001610
        /*035c*/ 	.word	0x00000003
        /*0360*/ 	.word	0x00000100
        /*0364*/ 	.short	0x0101
        /*0366*/ 	.byte	0xff
	.zero		1


	//   ....[38]....
        /*0368*/ 	.word	0x000016e0
        /*036c*/ 	.word	0x000000ff
        /*0370*/ 	.word	0x00000038
        /*0374*/ 	.short	0x010a
        /*0376*/ 	.byte	0x08
	.zero		1


	//   ....[39]....
        /*0378*/ 	.word	0x00001780
        /*037c*/ 	.word	0x000000ff
        /*0380*/ 	.word	0x00000038
        /*0384*/ 	.short	0x010a
        /*0386*/ 	.byte	0x21
	.zero		1


	//   ....[40]....
        /*0388*/ 	.word	0x000018d0
        /*038c*/ 	.word	0x000000ff
        /*0390*/ 	.word	0x00000038
        /*0394*/ 	.short	0x010a
        /*0396*/ 	.byte	0x08
	.zero		1


	//   ....[41]....
        /*0398*/ 	.word	0x000019e0
        /*039c*/ 	.word	0x000000ff
        /*03a0*/ 	.word	0x000000b8
        /*03a4*/ 	.short	0x0101
        /*03a6*/ 	.byte	0x04
	.zero		1


	//   ....[42]....
        /*03a8*/ 	.word	0x00001a00
        /*03ac*/ 	.word	0x000000ff
        /*03b0*/ 	.word	0x00000038
        /*03b4*/ 	.short	0x010a
        /*03b6*/ 	.byte	0x08
	.zero		1


	//   ....[43]....
        /*03b8*/ 	.word	0x00001a80
        /*03bc*/ 	.word	0x000000ff
        /*03c0*/ 	.word	0x00000038
        /*03c4*/ 	.short	0x010a
        /*03c6*/ 	.byte	0x11
	.zero		1


	//   ....[44]....
        /*03c8*/ 	.word	0x00001bd0
        /*03cc*/ 	.word	0x000000ff
        /*03d0*/ 	.word	0x00000038
        /*03d4*/ 	.short	0x010a
        /*03d6*/ 	.byte	0x08
	.zero		1


	//   ....[45]....
        /*03d8*/ 	.word	0x00001d10
        /*03dc*/ 	.word	0x00000002
        /*03e0*/ 	.word	0x000000c0
        /*03e4*/ 	.short	0x010a
        /*03e6*/ 	.byte	0xff
	.zero		1


	//   ....[46]....
        /*03e8*/ 	.word	0x00001dd0
        /*03ec*/ 	.word	0x00000002
        /*03f0*/ 	.word	0x00000000
        /*03f4*/ 	.short	0x0101
        /*03f6*/ 	.byte	0xff
	.zero		1


	//   ....[47]....
        /*03f8*/ 	.word	0x00002330
        /*03fc*/ 	.word	0x000000ff
        /*0400*/ 	.word	0x00000000
        /*0404*/ 	.short	0x010a
        /*0406*/ 	.byte	0x05
	.zero		1


	//   ....[48]....
        /*0408*/ 	.word	0x000023c0
        /*040c*/ 	.word	0x000000ff
        /*0410*/ 	.word	0x00000000
        /*0414*/ 	.short	0x010a
        /*0416*/ 	.byte	0x05
	.zero		1


	//   ....[49]....
        /*0418*/ 	.word	0x00002450
        /*041c*/ 	.word	0x000000ff
        /*0420*/ 	.word	0x00000000
        /*0424*/ 	.short	0x010a
        /*0426*/ 	.byte	0x05
	.zero		1


	//   ....[50]....
        /*0428*/ 	.word	0x000024e0
        /*042c*/ 	.word	0x000000ff
        /*0430*/ 	.word	0x00000000
        /*0434*/ 	.short	0x010a
        /*0436*/ 	.byte	0x05
	.zero		1


	//   ....[51]....
        /*0438*/ 	.word	0x00002570
        /*043c*/ 	.word	0x000000ff
        /*0440*/ 	.word	0x00000000
        /*0444*/ 	.short	0x010a
        /*0446*/ 	.byte	0x05
	.zero		1


	//   ....[52]....
        /*0448*/ 	.word	0x00002600
        /*044c*/ 	.word	0x000000ff
        /*0450*/ 	.word	0x00000000
        /*0454*/ 	.short	0x010a
        /*0456*/ 	.byte	0x05
	.zero		1


	//   ....[53]....
        /*0458*/ 	.word	0x000026a0
        /*045c*/ 	.word	0x00000000
        /*0460*/ 	.word	0x00000000
        /*0464*/ 	.short	0x010a
        /*0466*/ 	.byte	0xff
	.zero		1


	//   ....[54]....
        /*0468*/ 	.word	0x000027c0
        /*046c*/ 	.word	0x00000000
        /*0470*/ 	.word	0x00000100
        /*0474*/ 	.short	0x010a
        /*0476*/ 	.byte	0xff
	.zero		1


	//   ....[55]....
        /*0478*/ 	.word	0x00002820
        /*047c*/ 	.word	0x00000004
        /*0480*/ 	.word	0x00000000
        /*0484*/ 	.short	0x0101
        /*0486*/ 	.byte	0xff
	.zero		1


	//   ....[56]....
        /*0488*/ 	.word	0x00002840
        /*048c*/ 	.word	0x000000ff
        /*0490*/ 	.word	0x000000d0
        /*0494*/ 	.short	0x010a
        /*0496*/ 	.byte	0x05
	.zero		1


	//   ....[57]....
        /*0498*/ 	.word	0x00002960
        /*049c*/ 	.word	0x00000000
        /*04a0*/ 	.word	0x000000c0
        /*04a4*/ 	.short	0x010a
        /*04a6*/ 	.byte	0xff
	.zero		1


	//   ....[58]....
        /*04a8*/ 	.word	0x00002a70
        /*04ac*/ 	.word	0x00000000
        /*04b0*/ 	.word	0x00000000
        /*04b4*/ 	.short	0x0101
        /*04b6*/ 	.byte	0xff
	.zero		1


	//   ....[59]....
        /*04b8*/ 	.word	0x00002b00
        /*04bc*/ 	.word	0x000000ff
        /*04c0*/ 	.word	0x000000d0
        /*04c4*/ 	.short	0x0106
        /*04c6*/ 	.byte	0x05
	.zero		1


	//   ....[60]....
        /*04c8*/ 	.word	0x00002b20
        /*04cc*/ 	.word	0x000000ff
        /*04d0*/ 	.word	0x000000d0
        /*04d4*/ 	.short	0x010a
        /*04d6*/ 	.byte	0x05
	.zero		1


	//   ....[61]....
        /*04d8*/ 	.word	0x00002bb0
        /*04dc*/ 	.word	0x000000ff
        /*04e0*/ 	.word	0x000000d0
        /*04e4*/ 	.short	0x0106
        /*04e6*/ 	.byte	0x04
	.zero		1


	//   ....[62]....
        /*04e8*/ 	.word	0x00002bf0
        /*04ec*/ 	.word	0x00000000
        /*04f0*/ 	.word	0x000000d0
        /*04f4*/ 	.short	0x010a
        /*04f6*/ 	.byte	0xff
	.zero		1


	//   ....[63]....
        /*04f8*/ 	.word	0x000030f0
        /*04fc*/ 	.word	0x00000000
        /*0500*/ 	.word	0x000000c0
        /*0504*/ 	.short	0x010a
        /*0506*/ 	.byte	0xff
	.zero		1


	//   ....[64]....
        /*0508*/ 	.word	0x00003200
        /*050c*/ 	.word	0x00000003
        /*0510*/ 	.word	0x00000000
        /*0514*/ 	.short	0x0101
        /*0516*/ 	.byte	0xff
	.zero		1


	//   ....[65]....
        /*0518*/ 	.word	0x00003210
        /*051c*/ 	.word	0x000000ff
        /*0520*/ 	.word	0x00000000
        /*0524*/ 	.short	0x010a
        /*0526*/ 	.byte	0x04
	.zero		1


	//   ....[66]....
        /*0528*/ 	.word	0x00003230
        /*052c*/ 	.word	0x000000ff
        /*0530*/ 	.word	0x000000f0
        /*0534*/ 	.short	0x010a
        /*0536*/ 	.byte	0x08
	.zero		1


	//   ....[67]....
        /*0538*/ 	.word	0x00003300
        /*053c*/ 	.word	0x000000ff
        /*0540*/ 	.word	0x00000000
        /*0544*/ 	.short	0x010a
        /*0546*/ 	.byte	0x07
	.zero		1


	//   ....[68]....
        /*0548*/ 	.word	0x00003440
        /*054c*/ 	.word	0x000000ff
        /*0550*/ 	.word	0x00000000
        /*0554*/ 	.short	0x010a
        /*0556*/ 	.byte	0x04
	.zero		1


	//   ....[69]....
        /*0558*/ 	.word	0x00003630
        /*055c*/ 	.word	0x000000ff
        /*0560*/ 	.word	0x00000000
        /*0564*/ 	.short	0x010a
        /*0566*/ 	.byte	0x05
	.zero		1


	//   ....[70]....
        /*0568*/ 	.word	0x000036c0
        /*056c*/ 	.word	0x000000ff
        /*0570*/ 	.word	0x00000000
        /*0574*/ 	.short	0x010a
        /*0576*/ 	.byte	0x07
	.zero		1


	//   ....[71]....
        /*0578*/ 	.word	0x00003b40
        /*057c*/ 	.word	0x00000000
        /*0580*/ 	.word	0x000000c0
        /*0584*/ 	.short	0x010a
        /*0586*/ 	.byte	0xff
	.zero		1


	//   ....[72]....
        /*0588*/ 	.word	0x00003c00
        /*058c*/ 	.word	0x00000000
        /*0590*/ 	.word	0x00000000
        /*0594*/ 	.short	0x0101
        /*0596*/ 	.byte	0xff
	.zero		1


	//   ....[73]....
        /*0598*/ 	.word	0x00003f20
        /*059c*/ 	.word	0x000000ff
        /*05a0*/ 	.word	0x000000b8
        /*05a4*/ 	.short	0x010a
        /*05a6*/ 	.byte	0x07
	.zero		1


	//   ....[74]....
        /*05a8*/ 	.word	0x00004110
        /*05ac*/ 	.word	0x000000ff
        /*05b0*/ 	.word	0x00000090
        /*05b4*/ 	.short	0x010a
        /*05b6*/ 	.byte	0x07
	.zero		1


	//   ....[75]....
        /*05b8*/ 	.word	0x00004280
        /*05bc*/ 	.word	0x000000ff
        /*05c0*/ 	.word	0x00000070
        /*05c4*/ 	.short	0x010b
        /*05c6*/ 	.byte	0x07
	.zero		1


	//   ....[76]....
        /*05c8*/ 	.word	0x00004290
        /*05cc*/ 	.word	0x000000ff
        /*05d0*/ 	.word	0x00000000
        /*05d4*/ 	.short	0x0101
        /*05d6*/ 	.byte	0x08
	.zero		1


	//   ....[77]....
        /*05d8*/ 	.word	0x000042b0
        /*05dc*/ 	.word	0x000000ff
        /*05e0*/ 	.word	0x00000098
        /*05e4*/ 	.short	0x010a
        /*05e6*/ 	.byte	0x07
	.zero		1


	//   ....[78]....
        /*05e8*/ 	.word	0x00004410
        /*05ec*/ 	.word	0x000000ff
        /*05f0*/ 	.word	0x00000078
        /*05f4*/ 	.short	0x010b
        /*05f6*/ 	.byte	0x07
	.zero		1


	//   ....[79]....
        /*05f8*/ 	.word	0x00004420
        /*05fc*/ 	.word	0x000000ff
        /*0600*/ 	.word	0x00000000
        /*0604*/ 	.short	0x0101
        /*0606*/ 	.byte	0x08
	.zero		1


	//   ....[80]....
        /*0608*/ 	.word	0x00004430
        /*060c*/ 	.word	0x000000ff
        /*0610*/ 	.word	0x000000a0
        /*0614*/ 	.short	0x010a
        /*0616*/ 	.byte	0x07
	.zero		1


	//   ....[81]....
        /*0618*/ 	.word	0x000045d0
        /*061c*/ 	.word	0x000000ff
        /*0620*/ 	.word	0x00000080
        /*0624*/ 	.short	0x010b
        /*0626*/ 	.byte	0x07
	.zero		1


	//   ....[82]....
        /*0628*/ 	.word	0x00004640
        /*062c*/ 	.word	0x000000ff
        /*0630*/ 	.word	0x00000000
        /*0634*/ 	.short	0x0101
        /*0636*/ 	.byte	0x08
	.zero		1


	//   ....[83]....
        /*0638*/ 	.word	0x00004670
        /*063c*/ 	.word	0x000000ff
        /*0640*/ 	.word	0x000000a8
        /*0644*/ 	.short	0x010a
        /*0646*/ 	.byte	0x07
	.zero		1


	//   ....[84]....
        /*0648*/ 	.word	0x00004880
        /*064c*/ 	.word	0x000000ff
        /*0650*/ 	.word	0x00000088
        /*0654*/ 	.short	0x010b
        /*0656*/ 	.byte	0x07
	.zero		1


	//   ....[85]....
        /*0658*/ 	.word	0x000048a0
        /*065c*/ 	.word	0x000000ff
        /*0660*/ 	.word	0x00000000
        /*0664*/ 	.short	0x0101
        /*0666*/ 	.byte	0x0d
	.zero		1


	//   ....[86]....
        /*0668*/ 	.word	0x000048d0
        /*066c*/ 	.word	0x000000ff
        /*0670*/ 	.word	0x00000090
        /*0674*/ 	.short	0x010a
        /*0676*/ 	.byte	0x07
	.zero		1


	//   ....[87]....
        /*0678*/ 	.word	0x000048f0
        /*067c*/ 	.word	0x000000ff
        /*0680*/ 	.word	0x00000098
        /*0684*/ 	.short	0x010a
        /*0686*/ 	.byte	0x07
	.zero		1


	//   ....[88]....
        /*0688*/ 	.word	0x00004910
        /*068c*/ 	.word	0x000000ff
        /*0690*/ 	.word	0x000000a0
        /*0694*/ 	.short	0x010a
        /*0696*/ 	.byte	0x07
	.zero		1


	//   ....[89]....
        /*0698*/ 	.word	0x00004950
        /*069c*/ 	.word	0x00000000
        /*06a0*/ 	.word	0x000000a8
        /*06a4*/ 	.short	0x010a
        /*06a6*/ 	.byte	0xff
	.zero		1


	//   ....[90]....
        /*06a8*/ 	.word	0x00004c80
        /*06ac*/ 	.word	0x00000000
        /*06b0*/ 	.word	0x000000c0
        /*06b4*/ 	.short	0x010a
        /*06b6*/ 	.byte	0xff
	.zero		1


	//   ....[91]....
        /*06b8*/ 	.word	0x00004d90
        /*06bc*/ 	.word	0x00000000
        /*06c0*/ 	.word	0x00000000
        /*06c4*/ 	.short	0x0101
        /*06c6*/ 	.byte	0xff
	.zero		1


	//   ....[92]....
        /*06c8*/ 	.word	0x000057f0
        /*06cc*/ 	.word	0x00000003
        /*06d0*/ 	.word	0x00000070
        /*06d4*/ 	.short	0x010a
        /*06d6*/ 	.byte	0xff
	.zero		1


	//   ....[93]....
        /*06d8*/ 	.word	0x00005830
        /*06dc*/ 	.word	0x000000c1
        /*06e0*/ 	.word	0x000000e0
        /*06e4*/ 	.short	0x010a
        /*06e6*/ 	.byte	0xff
	.zero		1


	//   ....[94]....
        /*06e8*/ 	.word	0x00005960
        /*06ec*/ 	.word	0x00000003
        /*06f0*/ 	.word	0x00000070
        /*06f4*/ 	.short	0x010a
        /*06f6*/ 	.byte	0xff
	.zero		1


	//   ....[95]....
        /*06f8*/ 	.word	0x00005ac0
        /*06fc*/ 	.word	0x00000000
        /*0700*/ 	.word	0x00000000
        /*0704*/ 	.short	0x0101
        /*0706*/ 	.byte	0xff
	.zero		1


	//   ....[96]....
        /*0708*/ 	.word	0x00005b20
        /*070c*/ 	.word	0x000000c1
        /*0710*/ 	.word	0x000000e0
        /*0714*/ 	.short	0x010a
        /*0716*/ 	.byte	0xff
	.zero		1


	//   ....[97]....
        /*0718*/ 	.word	0x00006ed0
        /*071c*/ 	.word	0x000000cc
        /*0720*/ 	.word	0x00000070
        /*0724*/ 	.short	0x010a
        /*0726*/ 	.byte	0xff
	.zero		1


	//   ....[98]....
        /*0728*/ 	.word	0x00006fa0
        /*072c*/ 	.word	0x000000cc
        /*0730*/ 	.word	0x00000070
        /*0734*/ 	.short	0x010a
        /*0736*/ 	.byte	0xff
	.zero		1


	//   ....[99]....
        /*0738*/ 	.word	0x000070e0
        /*073c*/ 	.word	0x00000003
        /*0740*/ 	.word	0x00000000
        /*0744*/ 	.short	0x0101
        /*0746*/ 	.byte	0xff
	.zero		1


	//   ....[100]....
        /*0748*/ 	.word	0x00008480
        /*074c*/ 	.word	0x00000000
        /*0750*/ 	.word	0x00000070
        /*0754*/ 	.short	0x010a
        /*0756*/ 	.byte	0xff
	.zero		1


	//   ....[101]....
        /*0758*/ 	.word	0x00008550
        /*075c*/ 	.word	0x00000000
        /*0760*/ 	.word	0x00000070
        /*0764*/ 	.short	0x010a
        /*0766*/ 	.byte	0xff
	.zero		1


	//   ....[102]....
        /*0768*/ 	.word	0x000086b0
        /*076c*/ 	.word	0x00000000
        /*0770*/ 	.word	0x00000000
        /*0774*/ 	.short	0x0101
        /*0776*/ 	.byte	0xff
	.zero		1


	//   ....[103]....
        /*0778*/ 	.word	0x00009a60
        /*077c*/ 	.word	0x00000000
        /*0780*/ 	.word	0x00000070
        /*0784*/ 	.short	0x010a
        /*0786*/ 	.byte	0xff
	.zero		1


	//   ....[104]....
        /*0788*/ 	.word	0x00009b30
        /*078c*/ 	.word	0x00000000
        /*0790*/ 	.word	0x00000070
        /*0794*/ 	.short	0x010a
        /*0796*/ 	.byte	0xff
	.zero		1


	//   ....[105]....
        /*0798*/ 	.word	0x00009c90
        /*079c*/ 	.word	0x00000000
        /*07a0*/ 	.word	0x00000000
        /*07a4*/ 	.short	0x0101
        /*07a6*/ 	.byte	0xff
	.zero		1


	//   ....[106]....
        /*07a8*/ 	.word	0x0000a180
        /*07ac*/ 	.word	0x000000ff
        /*07b0*/ 	.word	0x00000000
        /*07b4*/ 	.short	0x0101
        /*07b6*/ 	.byte	0x05
	.zero		1


	//   ....[107]....
        /*07b8*/ 	.word	0x0000b100
        /*07bc*/ 	.word	0x00000003
        /*07c0*/ 	.word	0x00000110
        /*07c4*/ 	.short	0x010a
        /*07c6*/ 	.byte	0xff
	.zero		1


	//   ....[108]....
        /*07c8*/ 	.word	0x0000b160
        /*07cc*/ 	.word	0x00000002
        /*07d0*/ 	.word	0x00000038
        /*07d4*/ 	.short	0x010a
        /*07d6*/ 	.byte	0xff
	.zero		1


	//   ....[109]....
        /*07d8*/ 	.word	0x0000b1c0
        /*07dc*/ 	.word	0x00000002
        /*07e0*/ 	.word	0x00000038
        /*07e4*/ 	.short	0x010a
        /*07e6*/ 	.byte	0xff
	.zero		1


	//   ....[110]....
        /*07e8*/ 	.word	0x0000b210
        /*07ec*/ 	.word	0x00000002
        /*07f0*/ 	.word	0x000000c0
        /*07f4*/ 	.short	0x010a
        /*07f6*/ 	.byte	0xff
	.zero		1


	//   ....[111]....
        /*07f8*/ 	.word	0x0000b270
        /*07fc*/ 	.word	0x00000000
        /*0800*/ 	.word	0x00000000
        /*0804*/ 	.short	0x010a
        /*0806*/ 	.byte	0xff
	.zero		1


	//   ....[112]....
        /*0808*/ 	.word	0x0000b2d0
        /*080c*/ 	.word	0x00000000
        /*0810*/ 	.word	0x00000000
        /*0814*/ 	.short	0x010a
        /*0816*/ 	.byte	0xff
	.zero		1


	//   ....[113]....
        /*0818*/ 	.word	0x0000b330
        /*081c*/ 	.word	0x00000000
        /*0820*/ 	.word	0x00000000
        /*0824*/ 	.short	0x010a
        /*0826*/ 	.byte	0xff
	.zero		1


	//   ....[114]....
        /*0828*/ 	.word	0x0000b390
        /*082c*/ 	.word	0x00000000
        /*0830*/ 	.word	0x00000000
        /*0834*/ 	.short	0x010a
        /*0836*/ 	.byte	0xff
	.zero		1


	//   ....[115]....
        /*0838*/ 	.word	0x0000b3f0
        /*083c*/ 	.word	0x00000000
        /*0840*/ 	.word	0x00000000
        /*0844*/ 	.short	0x010a
        /*0846*/ 	.byte	0xff
	.zero		1


	//   ....[116]....
        /*0848*/ 	.word	0x0000b450
        /*084c*/ 	.word	0x00000000
        /*0850*/ 	.word	0x00000000
        /*0854*/ 	.short	0x010a
        /*0856*/ 	.byte	0xff
	.zero		1


	//   ....[117]....
        /*0858*/ 	.word	0x0000b4a0
        /*085c*/ 	.word	0x00000000
        /*0860*/ 	.word	0x00000100
        /*0864*/ 	.short	0x010a
        /*0866*/ 	.byte	0xff
	.zero		1


	//   ....[118]....
        /*0868*/ 	.word	0x0000b500
        /*086c*/ 	.word	0x00000000
        /*0870*/ 	.word	0x000000d0
        /*0874*/ 	.short	0x010a
        /*0876*/ 	.byte	0xff
	.zero		1


	//   ....[119]....
        /*0878*/ 	.word	0x0000b550
        /*087c*/ 	.word	0x00000000
        /*0880*/ 	.word	0x000000c0
        /*0884*/ 	.short	0x010a
        /*0886*/ 	.byte	0xff
	.zero		1


	//   ....[120]....
        /*0888*/ 	.word	0x0000b5b0
        /*088c*/ 	.word	0x00000000
        /*0890*/ 	.word	0x000000d0
        /*0894*/ 	.short	0x010a
        /*0896*/ 	.byte	0xff
	.zero		1


	//   ....[121]....
        /*0898*/ 	.word	0x0000b600
        /*089c*/ 	.word	0x00000000
        /*08a0*/ 	.word	0x000000c0
        /*08a4*/ 	.short	0x010a
        /*08a6*/ 	.byte	0xff
	.zero		1


	//   ....[122]....
        /*08a8*/ 	.word	0x0000b660
        /*08ac*/ 	.word	0x00000003
        /*08b0*/ 	.word	0x000000f0
        /*08b4*/ 	.short	0x010a
        /*08b6*/ 	.byte	0xff
	.zero		1


	//   ....[123]....
        /*08b8*/ 	.word	0x0000b6c0
        /*08bc*/ 	.word	0x00000000
        /*08c0*/ 	.word	0x00000000
        /*08c4*/ 	.short	0x010a
        /*08c6*/ 	.byte	0xff
	.zero		1


	//   ....[124]....
        /*08c8*/ 	.word	0x0000b720
        /*08cc*/ 	.word	0x00000000
        /*08d0*/ 	.word	0x00000000
        /*08d4*/ 	.short	0x010a
        /*08d6*/ 	.byte	0xff
	.zero		1


	//   ....[125]....
        /*08d8*/ 	.word	0x0000b780
        /*08dc*/ 	.word	0x00000000
        /*08e0*/ 	.word	0x00000000
        /*08e4*/ 	.short	0x010a
        /*08e6*/ 	.byte	0xff
	.zero		1


	//   ....[126]....
        /*08e8*/ 	.word	0x0000b7d0
        /*08ec*/ 	.word	0x00000000
        /*08f0*/ 	.word	0x000000c0
        /*08f4*/ 	.short	0x010a
        /*08f6*/ 	.byte	0xff
	.zero		1


	//   ....[127]....
        /*08f8*/ 	.word	0x0000b830
        /*08fc*/ 	.word	0x00000000
        /*0900*/ 	.word	0x000000b8
        /*0904*/ 	.short	0x010a
        /*0906*/ 	.byte	0xff
	.zero		1


	//   ....[128]....
        /*0908*/ 	.word	0x0000b890
        /*090c*/ 	.word	0x00000003
        /*0910*/ 	.word	0x00000090
        /*0914*/ 	.short	0x010a
        /*0916*/ 	.byte	0xff
	.zero		1


	//   ....[129]....
        /*0918*/ 	.word	0x0000b8f0
        /*091c*/ 	.word	0x00000003
        /*0920*/ 	.word	0x00000098
        /*0924*/ 	.short	0x010a
        /*0926*/ 	.byte	0xff
	.zero		1


	//   ....[130]....
        /*0928*/ 	.word	0x0000b950
        /*092c*/ 	.word	0x00000003
        /*0930*/ 	.word	0x000000a0
        /*0934*/ 	.short	0x010a
        /*0936*/ 	.byte	0xff
	.zero		1


	//   ....[131]....
        /*0938*/ 	.word	0x0000b9b0
        /*093c*/ 	.word	0x00000003
        /*0940*/ 	.word	0x000000a8
        /*0944*/ 	.short	0x010a
        /*0946*/ 	.byte	0xff
	.zero		1


	//   ....[132]....
        /*0948*/ 	.word	0x0000ba10
        /*094c*/ 	.word	0x00000000
        /*0950*/ 	.word	0x00000090
        /*0954*/ 	.short	0x010a
        /*0956*/ 	.byte	0xff
	.zero		1


	//   ....[133]....
        /*0958*/ 	.word	0x0000ba70
        /*095c*/ 	.word	0x00000000
        /*0960*/ 	.word	0x00000098
        /*0964*/ 	.short	0x010a
        /*0966*/ 	.byte	0xff
	.zero		1


	//   ....[134]....
        /*0968*/ 	.word	0x0000bad0
        /*096c*/ 	.word	0x00000000
        /*0970*/ 	.word	0x000000a0
        /*0974*/ 	.short	0x010a
        /*0976*/ 	.byte	0xff
	.zero		1


	//   ....[135]....
        /*0978*/ 	.word	0x0000bb20
        /*097c*/ 	.word	0x00000000
        /*0980*/ 	.word	0x000000c0
        /*0984*/ 	.short	0x010a
        /*0986*/ 	.byte	0xff
	.zero		1


	//   ....[136]....
        /*0988*/ 	.word	0x0000bb70
        /*098c*/ 	.word	0x00000003
        /*0990*/ 	.word	0x00000070
        /*0994*/ 	.short	0x010a
        /*0996*/ 	.byte	0xff
	.zero		1


	//   ....[137]....
        /*0998*/ 	.word	0x0000bbc0
        /*099c*/ 	.word	0x000000c1
        /*09a0*/ 	.word	0x000000e0
        /*09a4*/ 	.short	0x010a
        /*09a6*/ 	.byte	0xff
	.zero		1


	//   ....[138]....
        /*09a8*/ 	.word	0x0000bc10
        /*09ac*/ 	.word	0x000000cc
        /*09b0*/ 	.word	0x00000070
        /*09b4*/ 	.short	0x010a
        /*09b6*/ 	.byte	0xff
	.zero		1


	//   ....[139]....
        /*09b8*/ 	.word	0x0000bc60
        /*09bc*/ 	.word	0x00000000
        /*09c0*/ 	.word	0x00000070
        /*09c4*/ 	.short	0x010a
        /*09c6*/ 	.byte	0xff
	.zero		1


	//   ....[140]....
        /*09c8*/ 	.word	0x0000bcb0
        /*09cc*/ 	.word	0x00000000
        /*09d0*/ 	.word	0x00000070
        /*09d4*/ 	.short	0x010a
        /*09d6*/ 	.byte	0xff
	.zero		1


	//----- nvinfo : EIATTR_NUM_MBARRIERS
	.align		4
.L_48:
        /*09d8*/ 	.byte	0x03, 0x38
        /*09da*/ 	.short	0x0024


	//----- nvinfo : EIATTR_EXIT_INSTR_OFFSETS
	.align		4
        /*09dc*/ 	.byte	0x04, 0x1c
        /*09de*/ 	.short	(.L_50 - .L_49)


	//   ....[0]....
.L_49:
        /*09e0*/ 	.word	0x000026d0


	//   ....[1]....
        /*09e4*/ 	.word	0x00002bc0


	//   ....[2]....
        /*09e8*/ 	.word	0x00002c20


	//   ....[3]....
        /*09ec*/ 	.word	0x00003920


	//   ....[4]....
        /*09f0*/ 	.word	0x00004980


	//   ....[5]....
        /*09f4*/ 	.word	0x000049c0


	//   ....[6]....
        /*09f8*/ 	.word	0x0000b0f0


	//----- nvinfo : EIATTR_MAX_THREADS
	.align		4
.L_50:
        /*09fc*/ 	.byte	0x04, 0x05
        /*09fe*/ 	.short	(.L_52 - .L_51)
.L_51:
        /*0a00*/ 	.word	0x00000100
        /*0a04*/ 	.word	0x00000001
        /*0a08*/ 	.word	0x00000001


	//----- nvinfo : EIATTR_CRS_STACK_SIZE
	.align		4
.L_52:
        /*0a0c*/ 	.byte	0x04, 0x1e
        /*0a0e*/ 	.short	(.L_54 - .L_53)
.L_53:
        /*0a10*/ 	.word	0x00000000


	//----- nvinfo : EIATTR_CBANK_PARAM_SIZE
	.align		4
.L_54:
        /*0a14*/ 	.byte	0x03, 0x19
        /*0a16*/ 	.short	0x0800


	//----- nvinfo : EIATTR_PARAM_CBANK
	.align		4
        /*0a18*/ 	.byte	0x04, 0x0a
        /*0a1a*/ 	.short	(.L_56 - .L_55)
	.align		4
.L_55:
        /*0a1c*/ 	.word	index@(.nv.constant0._ZN7cutlass13device_kernelINS_4gemm6kernel13GemmUniversalIN4cute5tupleIJiiiiEEENS1_10collective13CollectiveMmaINS1_35MainloopSm100TmaUmmaWarpSpecializedILi7ELi2ELi2ENS5_IJNS4_1CILi1EEESB_SB_EEEEENS5_IJNSA_ILi128EEENSA_ILi256EEENSA_ILi64EEEEEENS_12float_e5m2_tENS5_IJlSB_lEEENS_12float_e4m3_tESJ_NS4_8TiledMMAINS4_8MMA_AtomIJNS4_10MMA_TraitsINS4_19SM100_MMA_F8F6F4_SSEJSI_SK_fSE_SF_NS4_17integral_constantINS4_4UMMA5MajorELSR_0EEESS_NSP_INSQ_7ScaleInELST_0EEESU_EEEEEENS4_6LayoutISC_NS5_IJNSA_ILi0EEESY_SY_EEEEENS5_IJNS4_10UnderscoreES11_S11_EEEEENS4_13SM90_TMA_LOADENS4_14ComposedLayoutINS4_7SwizzleILi2ELi4ELi3EEENS4_18smem_ptr_flag_bitsILi8EEENSX_INS5_IJNSA_ILi8EEESG_EEENS5_IJSG_SB_EEEEEEEvNS4_8identityES14_S1E_vS1F_EENS_8epilogue10collective18CollectiveEpilogueINS1H_23Sm100TmaWarpSpecializedILi4ELi2ELi64ELb0ELb0EEEJSH_NS5_IJNSX_ISE_SB_EENSX_ISG_SB_EEEEESI_SJ_SI_SJ_NS1H_6fusion15FusionCallbacksIS1L_NS1P_17LinearCombinationISI_fSI_fLNS_15FloatRoundStyleE2EEESH_S1O_JEEENS4_5SM1004TMEM4LOAD26SM100_TMEM_LOAD_32dp32b64xES14_S1E_NS4_39AutoVectorizingCopyWithAssumedAlignmentILi128EEENS4_14SM90_TMA_STOREES1E_S20_S20_EEEvvEEEEvNT_6ParamsE)
        /*0a20*/ 	.short	0x0380
        /*0a22*/ 	.short	0x0800


	//----- nvinfo : EIATTR_SW_WAR
	.align		4
.L_56:
        /*0a24*/ 	.byte	0x04, 0x36
        /*0a26*/ 	.short	(.L_58 - .L_57)
.L_57:
        /*0a28*/ 	.word	0x00000008
.L_58:


//--------------------- .nv.callgraph             --------------------------
	.section	.nv.callgraph,"",@"SHT_CUDA_CALLGRAPH"
	.align	4
	.sectionentsize	8
	.align		4
        /*0000*/ 	.word	0x00000000
	.align		4
        /*0004*/ 	.word	0xffffffff
	.align		4
        /*0008*/ 	.word	index@(_ZN7cutlass13device_kernelINS_4gemm6kernel13GemmUniversalIN4cute5tupleIJiiiiEEENS1_10collective13CollectiveMmaINS1_35MainloopSm100TmaUmmaWarpSpecializedILi7ELi2ELi2ENS5_IJNS4_1CILi1EEESB_SB_EEEEENS5_IJNSA_ILi128EEENSA_ILi256EEENSA_ILi64EEEEEENS_12float_e5m2_tENS5_IJlSB_lEEENS_12float_e4m3_tESJ_NS4_8TiledMMAINS4_8MMA_AtomIJNS4_10MMA_TraitsINS4_19SM100_MMA_F8F6F4_SSEJSI_SK_fSE_SF_NS4_17integral_constantINS4_4UMMA5MajorELSR_0EEESS_NSP_INSQ_7ScaleInELST_0EEESU_EEEEEENS4_6LayoutISC_NS5_IJNSA_ILi0EEESY_SY_EEEEENS5_IJNS4_10UnderscoreES11_S11_EEEEENS4_13SM90_TMA_LOADENS4_14ComposedLayoutINS4_7SwizzleILi2ELi4ELi3EEENS4_18smem_ptr_flag_bitsILi8EEENSX_INS5_IJNSA_ILi8EEESG_EEENS5_IJSG_SB_EEEEEEEvNS4_8identityES14_S1E_vS1F_EENS_8epilogue10collective18CollectiveEpilogueINS1H_23Sm100TmaWarpSpecializedILi4ELi2ELi64ELb0ELb0EEEJSH_NS5_IJNSX_ISE_SB_EENSX_ISG_SB_EEEEESI_SJ_SI_SJ_NS1H_6fusion15FusionCallbacksIS1L_NS1P_17LinearCombinationISI_fSI_fLNS_15FloatRoundStyleE2EEESH_S1O_JEEENS4_5SM1004TMEM4LOAD26SM100_TMEM_LOAD_32dp32b64xES14_S1E_NS4_39AutoVectorizingCopyWithAssumedAlignmentILi128EEENS4_14SM90_TMA_STOREES1E_S20_S20_EEEvvEEEEvNT_6ParamsE)
	.align		4
        /*000c*/ 	.word	index@(__assertfail)
	.align		4
        /*0010*/ 	.word	0x00000000
	.align		4
        /*0014*/ 	.word	0xfffffffe
	.align		4
        /*0018*/ 	.word	0x00000000
	.align		4
        /*001c*/ 	.word	0xfffffffd
	.align		4
        /*0020*/ 	.word	0x00000000
	.align		4
        /*0024*/ 	.word	0xfffffffc


//--------------------- .nv.constant4             --------------------------
	.section	.nv.constant4,"a",@progbits
	.align	8
	.align		8
.nv.constant4:
        /*0000*/ 	.dword	__assertfail
	.align		8
        /*0008*/ 	.dword	__unnamed_1
	.align		8
        /*0010*/ 	.dword	__unnamed_2
	.align		8
        /*0018*/ 	.dword	__unnamed_3
	.align		8
        /*0020*/ 	.dword	_ZN40_INTERNAL_594e7187_4_k_cu_8c635af2_229054cuda3std3__45__cpo5beginE
	.align		8
        /*0028*/ 	.dword	_ZN40_INTERNAL_594e7187_4_k_cu_8c635af2_229054cuda3std3__45__cpo3endE
	.align		8
        /*0030*/ 	.dword	_ZN40_INTERNAL_594e7187_4_k_cu_8c635af2_229054cuda3std3__45__cpo6cbeginE
	.align		8
        /*0038*/ 	.dword	_ZN40_INTERNAL_594e7187_4_k_cu_8c635af2_229054cuda3std3__45__cpo4cendE
	.align		8
        /*0040*/ 	.dword	_ZN40_INTERNAL_594e7187_4_k_cu_8c635af2_229054cuda3std3__442_GLOBAL__N__594e7187_4_k_cu_8c635af2_229056ignoreE
	.align		8
        /*0048*/ 	.dword	_ZN40_INTERNAL_594e7187_4_k_cu_8c635af2_229054cuda3std3__419piecewise_constructE
	.align		8
        /*0050*/ 	.dword	_ZN40_INTERNAL_594e7187_4_k_cu_8c635af2_229054cuda3std3__48in_placeE
	.align		8
        /*0058*/ 	.dword	_ZN40_INTERNAL_594e7187_4_k_cu_8c635af2_229054cuda3std6ranges3__45__cpo4swapE
	.align		8
        /*0060*/ 	.dword	_ZN40_INTERNAL_594e7187_4_k_cu_8c635af2_229054cuda3std6ranges3__45__cpo9iter_moveE
	.align		8
        /*0068*/ 	.dword	_ZN40_INTERNAL_594e7187_4_k_cu_8c635af2_229054cute7productE
	.align		8
        /*0070*/ 	.dword	_ZN40_INTERNAL_594e7187_4_k_cu_8c635af2_229054cute1_E
	.align		8
        /*0078*/ 	.dword	$str$25
	.align		8
        /*0080*/ 	.dword	$str$26
	.align		8
        /*0088*/ 	.dword	$str$27
	.align		8
        /*0090*/ 	.dword	$str$28


//--------------------- .text._ZN7cutlass13device_kernelINS_4gemm6kernel13GemmUniversalIN4cute5tupleIJiiiiEEENS1_10collective13CollectiveMmaINS1_35MainloopSm100TmaUmmaWarpSpecializedILi7ELi2ELi2ENS5_IJNS4_1CILi1EEESB_SB_EEEEENS5_IJNSA_ILi128EEENSA_ILi256EEENSA_ILi64EEEEEENS_12float_e5m2_tENS5_IJlSB_lEEENS_12float_e4m3_tESJ_NS4_8TiledMMAINS4_8MMA_AtomIJNS4_10MMA_TraitsINS4_19SM100_MMA_F8F6F4_SSEJSI_SK_fSE_SF_NS4_17integral_constantINS4_4UMMA5MajorELSR_0EEESS_NSP_INSQ_7ScaleInELST_0EEESU_EEEEEENS4_6LayoutISC_NS5_IJNSA_ILi0EEESY_SY_EEEEENS5_IJNS4_10UnderscoreES11_S11_EEEEENS4_13SM90_TMA_LOADENS4_14ComposedLayoutINS4_7SwizzleILi2ELi4ELi3EEENS4_18smem_ptr_flag_bitsILi8EEENSX_INS5_IJNSA_ILi8EEESG_EEENS5_IJSG_SB_EEEEEEEvNS4_8identityES14_S1E_vS1F_EENS_8epilogue10collective18CollectiveEpilogueINS1H_23Sm100TmaWarpSpecializedILi4ELi2ELi64ELb0ELb0EEEJSH_NS5_IJNSX_ISE_SB_EENSX_ISG_SB_EEEEESI_SJ_SI_SJ_NS1H_6fusion15FusionCallbacksIS1L_NS1P_17LinearCombinationISI_fSI_fLNS_15FloatRoundStyleE2EEESH_S1O_JEEENS4_5SM1004TMEM4LOAD26SM100_TMEM_LOAD_32dp32b64xES14_S1E_NS4_39AutoVectorizingCopyWithAssumedAlignmentILi128EEENS4_14SM90_TMA_STOREES1E_S20_S20_EEEvvEEEEvNT_6ParamsE --------------------------
	.section	.text._ZN7cutlass13device_kernelINS_4gemm6kernel13GemmUniversalIN4cute5tupleIJiiiiEEENS1_10collective13CollectiveMmaINS1_35MainloopSm100TmaUmmaWarpSpecializedILi7ELi2ELi2ENS5_IJNS4_1CILi1EEESB_SB_EEEEENS5_IJNSA_ILi128EEENSA_ILi256EEENSA_ILi64EEEEEENS_12float_e5m2_tENS5_IJlSB_lEEENS_12float_e4m3_tESJ_NS4_8TiledMMAINS4_8MMA_AtomIJNS4_10MMA_TraitsINS4_19SM100_MMA_F8F6F4_SSEJSI_SK_fSE_SF_NS4_17integral_constantINS4_4UMMA5MajorELSR_0EEESS_NSP_INSQ_7ScaleInELST_0EEESU_EEEEEENS4_6LayoutISC_NS5_IJNSA_ILi0EEESY_SY_EEEEENS5_IJNS4_10UnderscoreES11_S11_EEEEENS4_13SM90_TMA_LOADENS4_14ComposedLayoutINS4_7SwizzleILi2ELi4ELi3EEENS4_18smem_ptr_flag_bitsILi8EEENSX_INS5_IJNSA_ILi8EEESG_EEENS5_IJSG_SB_EEEEEEEvNS4_8identityES14_S1E_vS1F_EENS_8epilogue10collective18CollectiveEpilogueINS1H_23Sm100TmaWarpSpecializedILi4ELi2ELi64ELb0ELb0EEEJSH_NS5_IJNSX_ISE_SB_EENSX_ISG_SB_EEEEESI_SJ_SI_SJ_NS1H_6fusion15FusionCallbacksIS1L_NS1P_17LinearCombinationISI_fSI_fLNS_15FloatRoundStyleE2EEESH_S1O_JEEENS4_5SM1004TMEM4LOAD26SM100_TMEM_LOAD_32dp32b64xES14_S1E_NS4_39AutoVectorizingCopyWithAssumedAlignmentILi128EEENS4_14SM90_TMA_STOREES1E_S20_S20_EEEvvEEEEvNT_6ParamsE,"ax",@progbits
	.align	128
.text._ZN7cutlass13device_kernelINS_4gemm6kernel13GemmUniversalIN4cute5tupleIJiiiiEEENS1_10collective13CollectiveMmaINS1_35MainloopSm100TmaUmmaWarpSpecializedILi7ELi2ELi2ENS5_IJNS4_1CILi1EEESB_SB_EEEEENS5_IJNSA_ILi128EEENSA_ILi256EEENSA_ILi64EEEEEENS_12float_e5m2_tENS5_IJlSB_lEEENS_12float_e4m3_tESJ_NS4_8TiledMMAINS4_8MMA_AtomIJNS4_10MMA_TraitsINS4_19SM100_MMA_F8F6F4_SSEJSI_SK_fSE_SF_NS4_17integral_constantINS4_4UMMA5MajorELSR_0EEESS_NSP_INSQ_7ScaleInELST_0EEESU_EEEEEENS4_6LayoutISC_NS5_IJNSA_ILi0EEESY_SY_EEEEENS5_IJNS4_10UnderscoreES11_S11_EEEEENS4_13SM90_TMA_LOADENS4_14ComposedLayoutINS4_7SwizzleILi2ELi4ELi3EEENS4_18smem_ptr_flag_bitsILi8EEENSX_INS5_IJNSA_ILi8EEESG_EEENS5_IJSG_SB_EEEEEEEvNS4_8identityES14_S1E_vS1F_EENS_8epilogue10collective18CollectiveEpilogueINS1H_23Sm100TmaWarpSpecializedILi4ELi2ELi64ELb0ELb0EEEJSH_NS5_IJNSX_ISE_SB_EENSX_ISG_SB_EEEEESI_SJ_SI_SJ_NS1H_6fusion15FusionCallbacksIS1L_NS1P_17LinearCombinationISI_fSI_fLNS_15FloatRoundStyleE2EEESH_S1O_JEEENS4_5SM1004TMEM4LOAD26SM100_TMEM_LOAD_32dp32b64xES14_S1E_NS4_39AutoVectorizingCopyWithAssumedAlignmentILi128EEENS4_14SM90_TMA_STOREES1E_S20_S20_EEEvvEEEEvNT_6ParamsE:
        .type           _ZN7cutlass13device_kernelINS_4gemm6kernel13GemmUniversalIN4cute5tupleIJiiiiEEENS1_10collective13CollectiveMmaINS1_35MainloopSm100TmaUmmaWarpSpecializedILi7ELi2ELi2ENS5_IJNS4_1CILi1EEESB_SB_EEEEENS5_IJNSA_ILi128EEENSA_ILi256EEENSA_ILi64EEEEEENS_12float_e5m2_tENS5_IJlSB_lEEENS_12float_e4m3_tESJ_NS4_8TiledMMAINS4_8MMA_AtomIJNS4_10MMA_TraitsINS4_19SM100_MMA_F8F6F4_SSEJSI_SK_fSE_SF_NS4_17integral_constantINS4_4UMMA5MajorELSR_0EEESS_NSP_INSQ_7ScaleInELST_0EEESU_EEEEEENS4_6LayoutISC_NS5_IJNSA_ILi0EEESY_SY_EEEEENS5_IJNS4_10UnderscoreES11_S11_EEEEENS4_13SM90_TMA_LOADENS4_14ComposedLayoutINS4_7SwizzleILi2ELi4ELi3EEENS4_18smem_ptr_flag_bitsILi8EEENSX_INS5_IJNSA_ILi8EEESG_EEENS5_IJSG_SB_EEEEEEEvNS4_8identityES14_S1E_vS1F_EENS_8epilogue10collective18CollectiveEpilogueINS1H_23Sm100TmaWarpSpecializedILi4ELi2ELi64ELb0ELb0EEEJSH_NS5_IJNSX_ISE_SB_EENSX_ISG_SB_EEEEESI_SJ_SI_SJ_NS1H_6fusion15FusionCallbacksIS1L_NS1P_17LinearCombinationISI_fSI_fLNS_15FloatRoundStyleE2EEESH_S1O_JEEENS4_5SM1004TMEM4LOAD26SM100_TMEM_LOAD_32dp32b64xES14_S1E_NS4_39AutoVectorizingCopyWithAssumedAlignmentILi128EEENS4_14SM90_TMA_STOREES1E_S20_S20_EEEvvEEEEvNT_6ParamsE,@function
        .size           _ZN7cutlass13device_kernelINS_4gemm6kernel13GemmUniversalIN4cute5tupleIJiiiiEEENS1_10collective13CollectiveMmaINS1_35MainloopSm100TmaUmmaWarpSpecializedILi7ELi2ELi2ENS5_IJNS4_1CILi1EEESB_SB_EEEEENS5_IJNSA_ILi128EEENSA_ILi256EEENSA_ILi64EEEEEENS_12float_e5m2_tENS5_IJlSB_lEEENS_12float_e4m3_tESJ_NS4_8TiledMMAINS4_8MMA_AtomIJNS4_10MMA_TraitsINS4_19SM100_MMA_F8F6F4_SSEJSI_SK_fSE_SF_NS4_17integral_constantINS4_4UMMA5MajorELSR_0EEESS_NSP_INSQ_7ScaleInELST_0EEESU_EEEEEENS4_6LayoutISC_NS5_IJNSA_ILi0EEESY_SY_EEEEENS5_IJNS4_10UnderscoreES11_S11_EEEEENS4_13SM90_TMA_LOADENS4_14ComposedLayoutINS4_7SwizzleILi2ELi4ELi3EEENS4_18smem_ptr_flag_bitsILi8EEENSX_INS5_IJNSA_ILi8EEESG_EEENS5_IJSG_SB_EEEEEEEvNS4_8identityES14_S1E_vS1F_EENS_8epilogue10collective18CollectiveEpilogueINS1H_23Sm100TmaWarpSpecializedILi4ELi2ELi64ELb0ELb0EEEJSH_NS5_IJNSX_ISE_SB_EENSX_ISG_SB_EEEEESI_SJ_SI_SJ_NS1H_6fusion15FusionCallbacksIS1L_NS1P_17LinearCombinationISI_fSI_fLNS_15FloatRoundStyleE2EEESH_S1O_JEEENS4_5SM1004TMEM4LOAD26SM100_TMEM_LOAD_32dp32b64xES14_S1E_NS4_39AutoVectorizingCopyWithAssumedAlignmentILi128EEENS4_14SM90_TMA_STOREES1E_S20_S20_EEEvvEEEEvNT_6ParamsE,(.L_x_176 - _ZN7cutlass13device_kernelINS_4gemm6kernel13GemmUniversalIN4cute5tupleIJiiiiEEENS1_10collective13CollectiveMmaINS1_35MainloopSm100TmaUmmaWarpSpecializedILi7ELi2ELi2ENS5_IJNS4_1CILi1EEESB_SB_EEEEENS5_IJNSA_ILi128EEENSA_ILi256EEENSA_ILi64EEEEEENS_12float_e5m2_tENS5_IJlSB_lEEENS_12float_e4m3_tESJ_NS4_8TiledMMAINS4_8MMA_AtomIJNS4_10MMA_TraitsINS4_19SM100_MMA_F8F6F4_SSEJSI_SK_fSE_SF_NS4_17integral_constantINS4_4UMMA5MajorELSR_0EEESS_NSP_INSQ_7ScaleInELST_0EEESU_EEEEEENS4_6LayoutISC_NS5_IJNSA_ILi0EEESY_SY_EEEEENS5_IJNS4_10UnderscoreES11_S11_EEEEENS4_13SM90_TMA_LOADENS4_14ComposedLayoutINS4_7SwizzleILi2ELi4ELi3EEENS4_18smem_ptr_flag_bitsILi8EEENSX_INS5_IJNSA_ILi8EEESG_EEENS5_IJSG_SB_EEEEEEEvNS4_8identityES14_S1E_vS1F_EENS_8epilogue10collective18CollectiveEpilogueINS1H_23Sm100TmaWarpSpecializedILi4ELi2ELi64ELb0ELb0EEEJSH_NS5_IJNSX_ISE_SB_EENSX_ISG_SB_EEEEESI_SJ_SI_SJ_NS1H_6fusion15FusionCallbacksIS1L_NS1P_17LinearCombinationISI_fSI_fLNS_15FloatRoundStyleE2EEESH_S1O_JEEENS4_5SM1004TMEM4LOAD26SM100_TMEM_LOAD_32dp32b64xES14_S1E_NS4_39AutoVectorizingCopyWithAssumedAlignmentILi128EEENS4_14SM90_TMA_STOREES1E_S20_S20_EEEvvEEEEvNT_6ParamsE)
        .other          _ZN7cutlass13device_kernelINS_4gemm6kernel13GemmUniversalIN4cute5tupleIJiiiiEEENS1_10collective13CollectiveMmaINS1_35MainloopSm100TmaUmmaWarpSpecializedILi7ELi2ELi2ENS5_IJNS4_1CILi1EEESB_SB_EEEEENS5_IJNSA_ILi128EEENSA_ILi256EEENSA_ILi64EEEEEENS_12float_e5m2_tENS5_IJlSB_lEEENS_12float_e4m3_tESJ_NS4_8TiledMMAINS4_8MMA_AtomIJNS4_10MMA_TraitsINS4_19SM100_MMA_F8F6F4_SSEJSI_SK_fSE_SF_NS4_17integral_constantINS4_4UMMA5MajorELSR_0EEESS_NSP_INSQ_7ScaleInELST_0EEESU_EEEEEENS4_6LayoutISC_NS5_IJNSA_ILi0EEESY_SY_EEEEENS5_IJNS4_10UnderscoreES11_S11_EEEEENS4_13SM90_TMA_LOADENS4_14ComposedLayoutINS4_7SwizzleILi2ELi4ELi3EEENS4_18smem_ptr_flag_bitsILi8EEENSX_INS5_IJNSA_ILi8EEESG_EEENS5_IJSG_SB_EEEEEEEvNS4_8identityES14_S1E_vS1F_EENS_8epilogue10collective18CollectiveEpilogueINS1H_23Sm100TmaWarpSpecializedILi4ELi2ELi64ELb0ELb0EEEJSH_NS5_IJNSX_ISE_SB_EENSX_ISG_SB_EEEEESI_SJ_SI_SJ_NS1H_6fusion15FusionCallbacksIS1L_NS1P_17LinearCombinationISI_fSI_fLNS_15FloatRoundStyleE2EEESH_S1O_JEEENS4_5SM1004TMEM4LOAD26SM100_TMEM_LOAD_32dp32b64xES14_S1E_NS4_39AutoVectorizingCopyWithAssumedAlignmentILi128EEENS4_14SM90_TMA_STOREES1E_S20_S20_EEEvvEEEEvNT_6ParamsE,@"STO_CUDA_ENTRY STV_DEFAULT"
_ZN7cutlass13device_kernelINS_4gemm6kernel13GemmUniversalIN4cute5tupleIJiiiiEEENS1_10collective13CollectiveMmaINS1_35MainloopSm100TmaUmmaWarpSpecializedILi7ELi2ELi2ENS5_IJNS4_1CILi1EEESB_SB_EEEEENS5_IJNSA_ILi128EEENSA_ILi256EEENSA_ILi64EEEEEENS_12float_e5m2_tENS5_IJlSB_lEEENS_12float_e4m3_tESJ_NS4_8TiledMMAINS4_8MMA_AtomIJNS4_10MMA_TraitsINS4_19SM100_MMA_F8F6F4_SSEJSI_SK_fSE_SF_NS4_17integral_constantINS4_4UMMA5MajorELSR_0EEESS_NSP_INSQ_7ScaleInELST_0EEESU_EEEEEENS4_6LayoutISC_NS5_IJNSA_ILi0EEESY_SY_EEEEENS5_IJNS4_10UnderscoreES11_S11_EEEEENS4_13SM90_TMA_LOADENS4_14ComposedLayoutINS4_7SwizzleILi2ELi4ELi3EEENS4_18smem_ptr_flag_bitsILi8EEENSX_INS5_IJNSA_ILi8EEESG_EEENS5_IJSG_SB_EEEEEEEvNS4_8identityES14_S1E_vS1F_EENS_8epilogue10collective18CollectiveEpilogueINS1H_23Sm100TmaWarpSpecializedILi4ELi2ELi64ELb0ELb0EEEJSH_NS5_IJNSX_ISE_SB_EENSX_ISG_SB_EEEEESI_SJ_SI_SJ_NS1H_6fusion15FusionCallbacksIS1L_NS1P_17LinearCombinationISI_fSI_fLNS_15FloatRoundStyleE2EEESH_S1O_JEEENS4_5SM1004TMEM4LOAD26SM100_TMEM_LOAD_32dp32b64xES14_S1E_NS4_39AutoVectorizingCopyWithAssumedAlignmentILi128EEENS4_14SM90_TMA_STOREES1E_S20_S20_EEEvvEEEEvNT_6ParamsE:
[----:B------:R-:W1:Y:S01]  /*0000*/  LDC R1, c[0x0][0x37c] ;  /* 0x0000df00ff017b82 */ /* 0x000e620000000800 */
[----:B------:R-:W2:Y:S01]  /*0010*/  S2R R185, SR_TID.X ;  /* 0x0000000000b97919 */ /* 0x000ea20000002100 */
[----:B------:R-:W3:Y:S01]  /*0020*/  LDCU.64 UR4, c[0x0][0x890] ;  /* 0x00011200ff0477ac */ /* 0x000ee20008000a00 */
[----:B------:R-:W-:Y:S02]  /*0030*/  PRMT R171, RZ, 0x7610, R171 ;  /* 0x00007610ffab7816 */ /* 0x000fe400000000ab */
[----:B------:R-:W-:Y:S01]  /*0040*/  ELECT P5, URZ, PT ;  /* 0x0000000000ff782f */ /* 0x000fe200038a0000 */
[----:B------:R-:W4:Y:S01]  /*0050*/  LDCU.64 UR46, c[0x0][0x358] ;  /* 0x00006b00ff2e77ac */ /* 0x000f220008000a00 */
[----:B---3--:R-:W-:-:S04]  /*0060*/  UISETP.NE.U32.AND UP0, UPT, UR4, URZ, UPT ;  /* 0x000000ff0400728c */ /* 0x008fc8000bf05070 */
[----:B------:R-:W-:Y:S01]  /*0070*/  UISETP.NE.AND.EX UP0, UPT, UR5, URZ, UPT, UP0 ;  /* 0x000000ff0500728c */ /* 0x000fe2000bf05300 */
[----:B--2---:R-:W-:-:S05]  /*0080*/  SHF.R.U32.HI R173, RZ, 0x5, R185 ;  /* 0x00000005ffad7819 */ /* 0x004fca00000116b9 */
[----:B------:R-:W2:Y:S02]  /*0090*/  SHFL.IDX PT, R0, R173, RZ, 0x1f ;  /* 0x00001fffad007589 */ /* 0x000ea400000e0000 */
[----:B--2---:R-:W-:Y:S01]  /*00a0*/  R2UR UR8, R0 ;  /* 0x00000000000872ca */ /* 0x004fe200000e0000 */
[----:B-1--4-:R-:W-:-:S14]  /*00b0*/  BRA.U UP0, `(.L_x_0) ;  /* 0x00000001002c7547 */ /* 0x012fdc000b800000 */
[----:B------:R-:W1:Y:S02]  /*00c0*/  LDCU.64 UR6, c[0x0][0x888] ;  /* 0x00011100ff0677ac */ /* 0x000e640008000a00 */
[----:B-1----:R-:W-:-:S04]  /*00d0*/  UISETP.NE.U32.AND UP0, UPT, UR6, URZ, UPT ;  /* 0x000000ff0600728c */ /* 0x002fc8000bf05070 */
[----:B------:R-:W-:-:S09]  /*00e0*/  UISETP.NE.AND.EX UP0, UPT, UR7, URZ, UPT, UP0 ;  /* 0x000000ff0700728c */ /* 0x000fd2000bf05300 */
[----:B------:R-:W-:Y:S05]  /*00f0*/  BRA.U !UP0, `(.L_x_1) ;  /* 0x0000000108107547 */ /* 0x000fea000b800000 */
[----:B------:R-:W1:Y:S02]  /*0100*/  LDC.64 R2, c[0x0][0x888] ;  /* 0x00022200ff027b82 */ /* 0x000e640000000a00 */
[----:B-1----:R1:W5:Y:S01]  /*0110*/  LDG.E R81, desc[UR46][R2.64] ;  /* 0x0000002e02517981 */ /* 0x002362000c1e1900 */
[----:B------:R-:W-:Y:S01]  /*0120*/  HFMA2 R171, -RZ, RZ, 0, 5.9604644775390625e-08 ;  /* 0x00000001ffab7431 */ /* 0x000fe200000001ff */
[----:B------:R-:W-:Y:S05]  /*0130*/  BRA `(.L_x_0) ;  /* 0x00000000000c7947 */ /* 0x000fea0003800000 */
.L_x_1:
[----:B------:R-:W1:Y:S01]  /*0140*/  LDCU UR6, c[0x0][0x880] ;  /* 0x00011000ff0677ac */ /* 0x000e620008000800 */
[----:B------:R-:W-:Y:S01]  /*0150*/  HFMA2 R171, -RZ, RZ, 0, 5.9604644775390625e-08 ;  /* 0x00000001ffab7431 */ /* 0x000fe200000001ff */
[----:B-1----:R-:W-:-:S07]  /*0160*/  MOV R81, UR6 ;  /* 0x0000000600517c02 */ /* 0x002fce0008000f00 */
.L_x_0:
[----:B------:R-:W2:Y:S02]  /*0170*/  LDCU.64 UR6, c[0x0][0x8b0] ;  /* 0x00011600ff0677ac */ /* 0x000ea40008000a00 */
[----:B--2---:R-:W-:-:S04]  /*0180*/  UISETP.NE.U32.AND UP0, UPT, UR6, URZ, UPT ;  /* 0x000000ff0600728c */ /* 0x004fc8000bf05070 */
[----:B------:R-:W-:-:S09]  /*0190*/  UISETP.NE.AND.EX UP0, UPT, UR7, URZ, UPT, UP0 ;  /* 0x000000ff0700728c */ /* 0x000fd2000bf05300 */
[----:B------:R-:W-:Y:S05]  /*01a0*/  BRA.U UP0, `(.L_x_2) ;  /* 0x0000000100247547 */ /* 0x000fea000b800000 */
[----:B------:R-:W2:Y:S02]  /*01b0*/  LDCU.64 UR6, c[0x0][0x8a8] ;  /* 0x00011500ff0677ac */ /* 0x000ea40008000a00 */
[----:B--2---:R-:W-:-:S04]  /*01c0*/  UISETP.NE.U32.AND UP0, UPT, UR6, URZ, UPT ;  /* 0x000000ff0600728c */ /* 0x004fc8000bf05070 */
[----:B------:R-:W-:-:S09]  /*01d0*/  UISETP.NE.AND.EX UP0, UPT, UR7, URZ, UPT, UP0 ;  /* 0x000000ff0700728c */ /* 0x000fd2000bf05300 */
[----:B------:R-:W-:Y:S05]  /*01e0*/  BRA.U !UP0, `(.L_x_3) ;  /* 0x00000001080c7547 */ /* 0x000fea000b800000 */
[----:B------:R-:W2:Y:S02]  /*01f0*/  LDC.64 R78, c[0x0][0x8a8] ;  /* 0x00022a00ff4e7b82 */ /* 0x000ea40000000a00 */
[----:B--2---:R2:W5:Y:S01]  /*0200*/  LDG.E R78, desc[UR46][R78.64] ;  /* 0x0000002e4e4e7981 */ /* 0x004562000c1e1900 */
[----:B------:R-:W-:Y:S05]  /*0210*/  BRA `(.L_x_2) ;  /* 0x0000000000087947 */ /* 0x000fea0003800000 */
.L_x_3:
[----:B------:R-:W2:Y:S02]  /*0220*/  LDCU UR6, c[0x0][0x8a0] ;  /* 0x00011400ff0677ac */ /* 0x000ea40008000800 */
[----:B--2---:R-:W-:Y:S02]  /*0230*/  MOV R78, UR6 ;  /* 0x00000006004e7c02 */ /* 0x004fe40008000f00 */
.L_x_2:
[----:B------:R-:W-:Y:S01]  /*0240*/  IMAD.U32 R0, RZ, RZ, UR8 ;  /* 0x00000008ff007e24 */ /* 0x000fe2000f8e00ff */
[----:B------:R-:W-:Y:S04]  /*0250*/  BSSY.RECONVERGENT B0, `(.L_x_4) ;  /* 0x000000c000007945 */ /* 0x000fe80003800200 */
[C---:B------:R-:W-:Y:S02]  /*0260*/  ISETP.NE.OR P1, PT, R0.reuse, 0x1, !P5 ;  /* 0x000000010000780c */ /* 0x040fe40006f25670 */
[----:B------:R-:W-:-:S11]  /*0270*/  ISETP.NE.OR P0, PT, R0, 0x3, !P5 ;  /* 0x000000030000780c */ /* 0x000fd60006f05670 */
[----:B------:R-:W-:Y:S05]  /*0280*/  @P1 BRA `(.L_x_5) ;  /* 0x0000000000201947 */ /* 0x000fea0003800000 */
[----:B------:R-:W3:Y:S02]  /*0290*/  LDCU.64 UR6, c[0x0][0x348] ;  /* 0x00006900ff0677ac */ /* 0x000ee40008000a00 */
[----:B---3--:R-:W-:Y:S02]  /*02a0*/  UIADD3 UR10, UP1, UPT, UR6, 0x80, URZ ;  /* 0x00000080060a7890 */ /* 0x008fe4000ff3e0ff */
[----:B------:R-:W-:Y:S02]  /*02b0*/  UIADD3 UR6, UP0, UPT, UR6, 0x180, URZ ;  /* 0x0000018006067890 */ /* 0x000fe4000ff1e0ff */
[----:B------:R-:W-:Y:S02]  /*02c0*/  UIADD3.X UR11, UPT, UPT, URZ, UR7, URZ, UP1, !UPT ;  /* 0x00000007ff0b7290 */ /* 0x000fe40008ffe4ff */
[----:B------:R-:W-:-:S07]  /*02d0*/  UIADD3.X UR7, UPT, UPT, URZ, UR7, URZ, UP0, !UPT ;  /* 0x00000007ff077290 */ /* 0x000fce00087fe4ff */
[----:B------:R3:W-:Y:S02]  /*02e0*/  UTMACCTL.PF [UR10] ;  /* 0x000000000a0079b9 */ /* 0x0007e40008040000 */
[----:B------:R3:W-:Y:S02]  /*02f0*/  UTMACCTL.PF [UR6] ;  /* 0x00000000060079b9 */ /* 0x0007e40008040000 */
[----:B---3--:R-:W-:Y:S01]  /*0300*/  NOP ;  /* 0x0000000000007918 */ /* 0x008fe20000000000 */
.L_x_5:
[----:B------:R-:W-:Y:S05]  /*0310*/  BSYNC.RECONVERGENT B0 ;  /* 0x0000000000007941 */ /* 0x000fea0003800200 */
.L_x_4:
[----:B------:R-:W-:Y:S04]  /*0320*/  BSSY.RECONVERGENT B0, `(.L_x_6) ;  /* 0x000000a000007945 */ /* 0x000fe80003800200 */
        /* <DEDUP_REMOVED lines=9> */
.L_x_7:
[----:B------:R-:W-:Y:S05]  /*03c0*/  BSYNC.RECONVERGENT B0 ;  /* 0x0000000000007941 */ /* 0x000fea0003800200 */
.L_x_6:
[----:B------:R-:W3:Y:S01]  /*03d0*/  LDCU.64 UR6, c[0x0][0x888] ;  /* 0x00011100ff0677ac */ /* 0x000ee20008000a00 */
[----:B------:R-:W-:Y:S02]  /*03e0*/  UISETP.EQ.U32.AND UP1, UPT, UR4, URZ, UPT ;  /* 0x000000ff0400728c */ /* 0x000fe4000bf22070 */
[----:B------:R-:W-:Y:S02]  /*03f0*/  UPLOP3.LUT UP2, UPT, UPT, UPT, UPT, 0x80, 0x8 ;  /* 0x000000000008789c */ /* 0x000fe40003f4f070 */
[----:B---3--:R-:W-:-:S04]  /*0400*/  UISETP.NE.U32.AND UP0, UPT, UR6, URZ, UPT ;  /* 0x000000ff0600728c */ /* 0x008fc8000bf05070 */
[----:B------:R-:W-:-:S04]  /*0410*/  UISETP.NE.AND.EX UP0, UPT, UR7, URZ, UPT, UP0 ;  /* 0x000000ff0700728c */ /* 0x000fc8000bf05300 */
[----:B------:R-:W-:-:S04]  /*0420*/  UISETP.EQ.OR.EX UP3, UPT, UR5, URZ, !UP0, UP1 ;  /* 0x000000ff0500728c */ /* 0x000fc8000c762710 */
[----:B------:R-:W-:-:S05]  /*0430*/  UP2UR UR50, UPR, URZ, 0x8 ;  /* 0x00000008ff327883 */ /* 0x000fca0008000000 */
[----:B------:R-:W-:Y:S07]  /*0440*/  BRA.U !UP3, `(.L_x_8) ;  /* 0x000000010b207547 */ /* 0x000fee000b800000 */
[----:B------:R-:W-:Y:S01]  /*0450*/  UISETP.NE.U32.AND UP2, UPT, UR4, URZ, UPT ;  /* 0x000000ff0400728c */ /* 0x000fe2000bf45070 */
[----:B-----5:R-:W-:Y:S01]  /*0460*/  FSETP.NEU.AND P0, PT, R81, RZ, PT ;  /* 0x000000ff5100720b */ /* 0x020fe20003f0d000 */
[----:B------:R-:W-:Y:S02]  /*0470*/  USEL UR4, URZ, 0xffffffff, UP0 ;  /* 0xffffffffff047887 */ /* 0x000fe40008000000 */
[----:B------:R-:W-:-:S10]  /*0480*/  UISETP.NE.AND.EX UP2, UPT, UR5, URZ, UPT, UP2 ;  /* 0x000000ff0500728c */ /* 0x000fd4000bf45320 */
[----:B------:R-:W-:Y:S01]  /*0490*/  VOTEU.ANY UP1, P0 ;  /* 0x0000000000ff7886 */ /* 0x000fe20000020100 */
[----:B------:R-:W-:-:S04]  /*04a0*/  @!UP2 USEL UR4, URZ, 0xffffffff, UP1 ;  /* 0xffffffffff04a887 */ /* 0x000fc80008800000 */
[----:B------:R-:W-:-:S04]  /*04b0*/  ULOP3.LUT UR4, UR4, 0x1, URZ, 0xc0, !UPT ;  /* 0x0000000104047892 */ /* 0x000fc8000f8ec0ff */
[----:B------:R-:W-:-:S11]  /*04c0*/  UISETP.NE.U32.AND UP2, UPT, UR4, 0x1, UPT ;  /* 0x000000010400788c */ /* 0x000fd6000bf45070 */
.L_x_8:
[----:B-1----:R-:W1:Y:S01]  /*04d0*/  SHFL.IDX PT, R2, R173, RZ, 0x1f ;  /* 0x00001fffad027589 */ /* 0x002e6200000e0000 */
[----:B------:R-:W-:-:S04]  /*04e0*/  UISETP.NE.AND UP1, UPT, UR8, 0x2, UPT ;  /* 0x000000020800788c */ /* 0x000fc8000bf25270 */
[----:B------:R-:W-:Y:S01]  /*04f0*/  USEL UR6, URZ, 0x1, UP1 ;  /* 0x00000001ff067887 */ /* 0x000fe20008800000 */
[----:B-1----:R-:W-:-:S13]  /*0500*/  ISETP.NE.AND P0, PT, R2, RZ, PT ;  /* 0x000000ff0200720c */ /* 0x002fda0003f05270 */
[----:B------:R-:W-:Y:S05]  /*0510*/  @P0 BRA `(.L_x_9) ;  /* 0x0000000000600947 */ /* 0x000fea0003800000 */
[----:B------:R-:W1:Y:S01]  /*0520*/  S2UR UR5, SR_CgaCtaId ;  /* 0x00000000000579c3 */ /* 0x000e620000008800 */
[----:B------:R-:W-:Y:S01]  /*0530*/  UMOV UR7, 0x400 ;  /* 0x0000040000077882 */ /* 0x000fe20000000000 */
[----:B------:R-:W-:Y:S01]  /*0540*/  UMOV UR4, 0x1 ;  /* 0x0000000100047882 */ /* 0x000fe20000000000 */
[----:B------:R-:W-:Y:S01]  /*0550*/  ELECT P0, URZ, PT ;  /* 0x0000000000ff782f */ /* 0x000fe20003800000 */
[----:B------:R-:W-:-:S04]  /*0560*/  UIADD3 UR10, UPT, UPT, -UR4, 0x100000, URZ ;  /* 0x00100000040a7890 */ /* 0x000fc8000fffe1ff */
[----:B------:R-:W-:Y:S02]  /*0570*/  USHF.L.U32 UR11, UR10, 0xb, URZ ;  /* 0x0000000b0a0b7899 */ /* 0x000fe400080006ff */
[----:B------:R-:W-:Y:S02]  /*0580*/  USHF.L.U32 UR10, UR10, 0x1, URZ ;  /* 0x000000010a0a7899 */ /* 0x000fe400080006ff */
[----:B-1----:R-:W-:Y:S01]  /*0590*/  ULEA UR5, UR5, UR7, 0x18 ;  /* 0x0000000705057291 */ /* 0x002fe2000f8ec0ff */
[----:B------:R-:W1:Y:S11]  /*05a0*/  FENCE.VIEW.ASYNC.S ;  /* 0x00000000000073c6 */ /* 0x000e760000000000 */
[----:B-1----:R1:W3:Y:S01]  /*05b0*/  SYNCS.EXCH.64 URZ, [UR5], UR10 ;  /* 0x0000000a05ff75b2 */ /* 0x0022e20008000100 */
[----:B------:R1:W4:Y:S01]  /*05c0*/  SYNCS.EXCH.64 URZ, [UR5+0x38], UR10 ;  /* 0x0000380a05ff75b2 */ /* 0x0003220008000100 */
[----:B------:R1:W1:Y:S01]  /*05d0*/  SYNCS.EXCH.64 URZ, [UR5+0x8], UR10 ;  /* 0x0000080a05ff75b2 */ /* 0x0002620008000100 */
        /* <DEDUP_REMOVED lines=11> */
[----:B------:R-:W-:Y:S01]  /*0690*/  NOP ;  /* 0x0000000000007918 */ /* 0x000fe20000000000 */
.L_x_9:
[----:B------:R-:W2:Y:S01]  /*06a0*/  SHFL.IDX PT, R2, R173, RZ, 0x1f ;  /* 0x00001fffad027589 */ /* 0x000ea200000e0000 */
[----:B------:R-:W-:Y:S01]  /*06b0*/  NOP ;  /* 0x0000000000007918 */ /* 0x000fe20000000000 */
[----:B--2---:R-:W-:-:S13]  /*06c0*/  ISETP.NE.AND P0, PT, R2, 0x1, PT ;  /* 0x000000010200780c */ /* 0x004fda0003f05270 */
[----:B------:R-:W-:Y:S05]  /*06d0*/  @P0 BRA `(.L_x_10) ;  /* 0x0000000000580947 */ /* 0x000fea0003800000 */
[----:B------:R-:W2:Y:S01]  /*06e0*/  S2UR UR7, SR_CgaCtaId ;  /* 0x00000000000779c3 */ /* 0x000ea20000008800 */
[----:B------:R-:W-:Y:S01]  /*06f0*/  UMOV UR9, 0x400 ;  /* 0x0000040000097882 */ /* 0x000fe20000000000 */
[----:B-1----:R-:W-:Y:S01]  /*0700*/  UMOV UR5, 0x20 ;  /* 0x0000002000057882 */ /* 0x002fe20000000000 */
[----:B------:R-:W-:Y:S01]  /*0710*/  UMOV UR4, 0x80 ;  /* 0x0000008000047882 */ /* 0x000fe20000000000 */
[----:B------:R-:W-:-:S04]  /*0720*/  UIADD3 UR10, UPT, UPT, -UR5, 0x100000, URZ ;  /* 0x00100000050a7890 */ /* 0x000fc8000fffe1ff */
[----:B------:R-:W-:Y:S02]  /*0730*/  USHF.L.U32 UR11, UR10, 0xb, URZ ;  /* 0x0000000b0a0b7899 */ /* 0x000fe400080006ff */
[----:B------:R-:W-:Y:S02]  /*0740*/  USHF.L.U32 UR10, UR10, 0x1, URZ ;  /* 0x000000010a0a7899 */ /* 0x000fe400080006ff */
[----:B------:R-:W-:-:S04]  /*0750*/  UIADD3 UR4, UPT, UPT, -UR4, 0x100000, URZ ;  /* 0x0010000004047890 */ /* 0x000fc8000fffe1ff */
[----:B------:R-:W-:Y:S02]  /*0760*/  USHF.L.U32 UR5, UR4, 0xb, URZ ;  /* 0x0000000b04057899 */ /* 0x000fe400080006ff */
[----:B------:R-:W-:Y:S01]  /*0770*/  USHF.L.U32 UR4, UR4, 0x1, URZ ;  /* 0x0000000104047899 */ /* 0x000fe200080006ff */
[----:B------:R-:W-:Y:S01]  /*0780*/  ELECT P0, URZ, PT ;  /* 0x0000000000ff782f */ /* 0x000fe20003800000 */
[----:B--2---:R-:W-:Y:S01]  /*0790*/  ULEA UR7, UR7, UR9, 0x18 ;  /* 0x0000000907077291 */ /* 0x004fe2000f8ec0ff */
[----:B------:R-:W1:Y:S11]  /*07a0*/  FENCE.VIEW.ASYNC.S ;  /* 0x00000000000073c6 */ /* 0x000e760000000000 */
[----:B-1----:R2:W1:Y:S01]  /*07b0*/  SYNCS.EXCH.64 URZ, [UR7+0x70], UR10 ;  /* 0x0000700a07ff75b2 */ /* 0x0024620008000100 */
[----:B------:R2:W1:Y:S01]  /*07c0*/  SYNCS.EXCH.64 URZ, [UR7+0x90], UR4 ;  /* 0x0000900407ff75b2 */ /* 0x0004620008000100 */
[----:B------:R2:W1:Y:S01]  /*07d0*/  SYNCS.EXCH.64 URZ, [UR7+0x78], UR10 ;  /* 0x0000780a07ff75b2 */ /* 0x0004620008000100 */
[----:B------:R2:W1:Y:S01]  /*07e0*/  SYNCS.EXCH.64 URZ, [UR7+0x98], UR4 ;  /* 0x0000980407ff75b2 */ /* 0x0004620008000100 */
[----:B------:R2:W1:Y:S01]  /*07f0*/  SYNCS.EXCH.64 URZ, [UR7+0x80], UR10 ;  /* 0x0000800a07ff75b2 */ /* 0x0004620008000100 */
[----:B------:R2:W1:Y:S01]  /*0800*/  SYNCS.EXCH.64 URZ, [UR7+0xa0], UR4 ;  /* 0x0000a00407ff75b2 */ /* 0x0004620008000100 */
[----:B------:R2:W1:Y:S01]  /*0810*/  SYNCS.EXCH.64 URZ, [UR7+0x88], UR10 ;  /* 0x0000880a07ff75b2 */ /* 0x0004620008000100 */
[----:B------:R2:W1:Y:S02]  /*0820*/  SYNCS.EXCH.64 URZ, [UR7+0xa8], UR4 ;  /* 0x0000a80407ff75b2 */ /* 0x0004640008000100 */
[----:B--2---:R-:W-:Y:S01]  /*0830*/  NOP ;  /* 0x0000000000007918 */ /* 0x004fe20000000000 */
.L_x_10:
[----:B------:R-:W2:Y:S01]  /*0840*/  SHFL.IDX PT, R2, R173, RZ, 0x1f ;  /* 0x00001fffad027589 */ /* 0x000ea200000e0000 */
[----:B------:R-:W-:Y:S01]  /*0850*/  NOP ;  /* 0x0000000000007918 */ /* 0x000fe20000000000 */
[----:B--2---:R-:W-:-:S13]  /*0860*/  ISETP.NE.AND P0, PT, R2, 0x3, PT ;  /* 0x000000030200780c */ /* 0x004fda0003f05270 */
[----:B------:R-:W-:Y:S05]  /*0870*/  @P0 BRA `(.L_x_11) ;  /* 0x0000000000300947 */ /* 0x000fea0003800000 */
[----:B-1----:R-:W1:Y:S01]  /*0880*/  S2UR UR5, SR_CgaCtaId ;  /* 0x00000000000579c3 */ /* 0x002e620000008800 */
        /* <DEDUP_REMOVED lines=8> */
[----:B-1----:R2:W1:Y:S01]  /*0910*/  SYNCS.EXCH.64 URZ, [UR5+0xb0], UR10 ;  /* 0x0000b00a05ff75b2 */ /* 0x0024620008000100 */
[----:B------:R2:W1:Y:S02]  /*0920*/  SYNCS.EXCH.64 URZ, [UR5+0xb8], UR10 ;  /* 0x0000b80a05ff75b2 */ /* 0x0004640008000100 */
[----:B--2---:R-:W-:Y:S01]  /*0930*/  NOP ;  /* 0x0000000000007918 */ /* 0x004fe20000000000 */
.L_x_11:
[----:B------:R-:W2:Y:S01]  /*0940*/  SHFL.IDX PT, R2, R173, RZ, 0x1f ;  /* 0x00001fffad027589 */ /* 0x000ea200000e0000 */
[----:B------:R-:W-:Y:S01]  /*0950*/  NOP ;  /* 0x0000000000007918 */ /* 0x000fe20000000000 */
[----:B--2---:R-:W-:-:S13]  /*0960*/  ISETP.NE.AND P0, PT, R2, 0x4, PT ;  /* 0x000000040200780c */ /* 0x004fda0003f05270 */
[----:B------:R-:W-:Y:S05]  /*0970*/  @P0 BRA `(.L_x_12) ;  /* 0x00000000004c0947 */ /* 0x000fea0003800000 */
[----:B-1----:R-:W1:Y:S01]  /*0980*/  S2UR UR5, SR_CgaCtaId ;  /* 0x00000000000579c3 */ /* 0x002e620000008800 */
[----:B------:R-:W-:Y:S01]  /*0990*/  UMOV UR9, 0x100 ;  /* 0x0000010000097882 */ /* 0x000fe20000000000 */
[----:B------:R-:W-:Y:S01]  /*09a0*/  UMOV UR7, 0x400 ;  /* 0x0000040000077882 */ /* 0x000fe20000000000 */
[----:B------:R-:W-:Y:S01]  /*09b0*/  USEL UR9, UR9, 0xe0, UP2 ;  /* 0x000000e009097887 */ /* 0x000fe20009000000 */
[----:B------:R-:W-:Y:S01]  /*09c0*/  UMOV UR4, 0x1 ;  /* 0x0000000100047882 */ /* 0x000fe20000000000 */
[----:B------:R-:W-:Y:S01]  /*09d0*/  ELECT P0, URZ, PT ;  /* 0x0000000000ff782f */ /* 0x000fe20003800000 */
[----:B------:R-:W-:-:S04]  /*09e0*/  UIADD3 UR10, UPT, UPT, -UR4, 0x100000, URZ ;  /* 0x00100000040a7890 */ /* 0x000fc8000fffe1ff */
[----:B------:R-:W-:Y:S02]  /*09f0*/  USHF.L.U32 UR11, UR10, 0xb, URZ ;  /* 0x0000000b0a0b7899 */ /* 0x000fe400080006ff */
[----:B------:R-:W-:Y:S02]  /*0a00*/  USHF.L.U32 UR10, UR10, 0x1, URZ ;  /* 0x000000010a0a7899 */ /* 0x000fe400080006ff */
[----:B------:R-:W-:-:S04]  /*0a10*/  UIADD3 UR12, UPT, UPT, -UR9, 0x100000, URZ ;  /* 0x00100000090c7890 */ /* 0x000fc8000fffe1ff */
[----:B------:R-:W-:Y:S02]  /*0a20*/  USHF.L.U32 UR13, UR12, 0xb, URZ ;  /* 0x0000000b0c0d7899 */ /* 0x000fe400080006ff */
[----:B------:R-:W-:Y:S02]  /*0a30*/  USHF.L.U32 UR12, UR12, 0x1, URZ ;  /* 0x000000010c0c7899 */ /* 0x000fe400080006ff */
[----:B-1----:R-:W-:Y:S01]  /*0a40*/  ULEA UR5, UR5, UR7, 0x18 ;  /* 0x0000000705057291 */ /* 0x002fe2000f8ec0ff */
[----:B------:R-:W1:Y:S11]  /*0a50*/  FENCE.VIEW.ASYNC.S ;  /* 0x00000000000073c6 */ /* 0x000e760000000000 */
[----:B-1----:R2:W1:Y:S01]  /*0a60*/  SYNCS.EXCH.64 URZ, [UR5+0xc0], UR10 ;  /* 0x0000c00a05ff75b2 */ /* 0x0024620008000100 */
[----:B------:R2:W1:Y:S01]  /*0a70*/  SYNCS.EXCH.64 URZ, [UR5+0xd0], UR12 ;  /* 0x0000d00c05ff75b2 */ /* 0x0004620008000100 */
[----:B------:R2:W1:Y:S01]  /*0a80*/  SYNCS.EXCH.64 URZ, [UR5+0xc8], UR10 ;  /* 0x0000c80a05ff75b2 */ /* 0x0004620008000100 */
[----:B------:R2:W1:Y:S02]  /*0a90*/  SYNCS.EXCH.64 URZ, [UR5+0xd8], UR12 ;  /* 0x0000d80c05ff75b2 */ /* 0x0004640008000100 */
[----:B--2---:R-:W-:Y:S01]  /*0aa0*/  NOP ;  /* 0x0000000000007918 */ /* 0x004fe20000000000 */
.L_x_12:
        /* <DEDUP_REMOVED lines=20> */
[----:B------:R2:W1:Y:S02]  /*0bf0*/  SYNCS.EXCH.64 URZ, [UR7+0xf8], UR4 ;  /* 0x0000f80407ff75b2 */ /* 0x0004640008000100 */
[----:B--2---:R-:W-:Y:S01]  /*0c00*/  NOP ;  /* 0x0000000000007918 */ /* 0x004fe20000000000 */
.L_x_13:
        /* <DEDUP_REMOVED lines=18> */
.L_x_14:
[----:B-1----:R-:W1:Y:S01]  /*0d30*/  S2UR UR5, SR_CTAID.X ;  /* 0x00000000000579c3 */ /* 0x002e620000002500 */
[----:B------:R-:W-:-:S05]  /*0d40*/  CS2R.32 R170, SR_CgaSize ;  /* 0x0000000000aa7805 */ /* 0x000fca0000008a00 */
[----:B------:R-:W-:-:S05]  /*0d50*/  IMAD R170, R170, -0xa0, RZ ;  /* 0xffffff60aaaa7824 */ /* 0x000fca00078e02ff */
[----:B------:R-:W-:-:S14]  /*0d60*/  R2UR UR9, R170 ;  /* 0x00000000aa0972ca */ /* 0x000fdc00000e0000 */
[----:B------:R-:W2:Y:S01]  /*0d70*/  LDCU UR9, c[0x0][UR9+0x2b0] ;  /* 0x00005600090977ac */ /* 0x000ea20008000800 */
[----:B------:R-:W-:Y:S01]  /*0d80*/  NOP ;  /* 0x0000000000007918 */ /* 0x000fe20000000000 */
[----:B------:R-:W-:-:S05]  /*0d90*/  CS2R.32 R170, SR_CgaSize ;  /* 0x0000000000aa7805 */ /* 0x000fca0000008a00 */
[----:B------:R-:W-:-:S05]  /*0da0*/  IMAD R170, R170, -0xa0, RZ ;  /* 0xffffff60aaaa7824 */ /* 0x000fca00078e02ff */
[----:B------:R-:W-:-:S14]  /*0db0*/  R2UR UR7, R170 ;  /* 0x00000000aa0772ca */ /* 0x000fdc00000e0000 */
[----:B------:R-:W3:Y:S01]  /*0dc0*/  LDCU UR7, c[0x0][UR7+0x2b4] ;  /* 0x00005680070777ac */ /* 0x000ee20008000800 */
[----:B------:R-:W4:Y:S08]  /*0dd0*/  S2UR UR4, SR_CTAID.Y ;  /* 0x00000000000479c3 */ /* 0x000f300000002600 */
[----:B------:R-:W3:Y:S01]  /*0de0*/  LDC R9, c[0x0][0xb24] ;  /* 0x0002c900ff097b82 */ /* 0x000ee20000000800 */
[----:B-1----:R-:W-:-:S02]  /*0df0*/  I2FP.F32.U32 R5, UR5 ;  /* 0x0000000500057c45 */ /* 0x002fc40008201000 */
[----:B------:R-:W-:-:S05]  /*0e00*/  CS2R.32 R3, SR_CgaSize ;  /* 0x0000000000037805 */ /* 0x000fca0000008a00 */
[----:B------:R-:W-:-:S06]  /*0e10*/  IMAD R3, R3, -0xa0, RZ ;  /* 0xffffff6003037824 */ /* 0x000fcc00078e02ff */
[----:B------:R-:W1:Y:S01]  /*0e20*/  LDC R3, c[0x0][R3+0x2a0] ;  /* 0x0000a80003037b82 */ /* 0x000e620000000800 */
[----:B------:R-:W-:Y:S01]  /*0e30*/  MOV R21, UR5 ;  /* 0x0000000500157c02 */ /* 0x000fe20008000f00 */
[----:B--2---:R-:W-:Y:S01]  /*0e40*/  FMUL R5, R5, UR9 ;  /* 0x0000000905057c20 */ /* 0x004fe20008400000 */
[----:B----4-:R-:W-:Y:S02]  /*0e50*/  I2FP.F32.U32 R4, UR4 ;  /* 0x0000000400047c45 */ /* 0x010fe40008201000 */
[----:B------:R-:W-:-:S05]  /*0e60*/  CS2R.32 R2, SR_CgaSize ;  /* 0x0000000000027805 */ /* 0x000fca0000008a00 */
[----:B------:R-:W-:-:S06]  /*0e70*/  IMAD R2, R2, -0xa0, RZ ;  /* 0xffffff6002027824 */ /* 0x000fcc00078e02ff */
[----:B------:R-:W2:Y:S01]  /*0e80*/  LDC R2, c[0x0][R2+0x2a4] ;  /* 0x0000a90002027b82 */ /* 0x000ea20000000800 */
[----:B------:R-:W4:Y:S01]  /*0e90*/  F2I.U32.TRUNC.NTZ R170, R5 ;  /* 0x0000000500aa7305 */ /* 0x000f22000020f000 */
[----:B------:R-:W-:Y:S01]  /*0ea0*/  MOV R20, UR4 ;  /* 0x0000000400147c02 */ /* 0x000fe20008000f00 */
[----:B---3--:R-:W-:-:S05]  /*0eb0*/  FMUL R4, R4, UR7 ;  /* 0x0000000704047c20 */ /* 0x008fca0008400000 */
[----:B------:R-:W-:Y:S01]  /*0ec0*/  BAR.SYNC.DEFER_BLOCKING 0x0 ;  /* 0x0000000000007b1d */ /* 0x000fe20000010000 */
[----:B------:R-:W-:-:S05]  /*0ed0*/  ISETP.GE.AND P0, PT, R9, 0x1, PT ;  /* 0x000000010900780c */ /* 0x000fca0003f06270 */
[----:B------:R-:W3:Y:S02]  /*0ee0*/  F2I.U32.TRUNC.NTZ R147, R4 ;  /* 0x0000000400937305 */ /* 0x000ee4000020f000 */
[----:B------:R-:W2:Y:S01]  /*0ef0*/  S2UR UR36, SR_CTAID.Z ;  /* 0x00000000002479c3 */ /* 0x000ea20000002700 */
[----:B----4-:R-:W-:-:S05]  /*0f00*/  IADD3 R170, PT, PT, -R170, RZ, RZ ;  /* 0x000000ffaaaa7210 */ /* 0x010fca0007ffe1ff */
[----:B-1----:R-:W-:Y:S01]  /*0f10*/  IMAD R170, R3, R170, UR5 ;  /* 0x0000000503aa7e24 */ /* 0x002fe2000f8e02aa */
[----:B---3--:R-:W-:-:S05]  /*0f20*/  IADD3 R147, PT, PT, -R147, RZ, RZ ;  /* 0x000000ff93937210 */ /* 0x008fca0007ffe1ff */
[----:B--2---:R-:W-:Y:S01]  /*0f30*/  IMAD R147, R2, R147, UR4 ;  /* 0x0000000402937e24 */ /* 0x004fe2000f8e0293 */
[----:B------:R-:W-:Y:S06]  /*0f40*/  @!P0 BRA `(.L_x_15) ;  /* 0x0000000000b88947 */ /* 0x000fec0003800000 */
[----:B------:R-:W1:Y:S01]  /*0f50*/  LDC.64 R4, c[0x0][0xb18] ;  /* 0x0002c600ff047b82 */ /* 0x000e620000000a00 */
[----:B------:R-:W-:-:S07]  /*0f60*/  ISETP.NE.AND P0, PT, R9, 0x1, PT ;  /* 0x000000010900780c */ /* 0x000fce0003f05270 */
[----:B------:R-:W2:Y:S08]  /*0f70*/  LDC R10, c[0x0][0xb0c] ;  /* 0x0002c300ff0a7b82 */ /* 0x000eb00000000800 */
[----:B------:R-:W3:Y:S08]  /*0f80*/  LDC R11, c[0x0][0x370] ;  /* 0x0000dc00ff0b7b82 */ /* 0x000ef00000000800 */
[----:B------:R-:W4:Y:S01]  /*0f90*/  LDC R12, c[0x0][0x374] ;  /* 0x0000dd00ff0c7b82 */ /* 0x000f220000000800 */
[----:B-1----:R-:W-:-:S07]  /*0fa0*/  ISETP.NE.AND P1, PT, R4, 0x1, PT ;  /* 0x000000010400780c */ /* 0x002fce0003f25270 */
[----:B------:R-:W3:Y:S01]  /*0fb0*/  LDC.64 R6, c[0x0][0xb10] ;  /* 0x0002c400ff067b82 */ /* 0x000ee20000000a00 */
[----:B--2---:R-:W-:-:S07]  /*0fc0*/  ISETP.NE.AND P2, PT, R10, 0x1, PT ;  /* 0x000000010a00780c */ /* 0x004fce0003f45270 */
[----:B------:R-:W1:Y:S08]  /*0fd0*/  LDC R8, c[0x0][0xb20] ;  /* 0x0002c800ff087b82 */ /* 0x000e700000000800 */
[----:B------:R-:W2:Y:S01]  /*0fe0*/  LDC.64 R2, c[0x0][0xb28] ;  /* 0x0002ca00ff027b82 */ /* 0x000ea20000000a00 */
[----:B----4-:R-:W-:-:S04]  /*0ff0*/  IMAD.HI.U32 R13, R12, R5, RZ ;  /* 0x000000050c0d7227 */ /* 0x010fc800078e00ff */
[----:B------:R-:W-:-:S04]  /*1000*/  IMAD.HI.U32 R5, R20, R5, RZ ;  /* 0x0000000514057227 */ /* 0x000fc800078e00ff */
[----:B---3--:R-:W-:-:S04]  /*1010*/  IMAD.HI.U32 R14, R11, R6, RZ ;  /* 0x000000060b0e7227 */ /* 0x008fc800078e00ff */
[C---:B------:R-:W-:Y:S01]  /*1020*/  IMAD.HI.U32 R16, R21.reuse, R6, RZ ;  /* 0x0000000615107227 */ /* 0x040fe200078e00ff */
[-C--:B------:R-:W-:Y:S02]  /*1030*/  @P2 SHF.R.U32.HI R11, RZ, R7.reuse, R14 ;  /* 0x00000007ff0b2219 */ /* 0x080fe4000001160e */
[-C--:B-1----:R-:W-:Y:S02]  /*1040*/  @P1 SHF.R.U32.HI R12, RZ, R8.reuse, R13 ;  /* 0x00000008ff0c1219 */ /* 0x082fe4000001160d */
[----:B------:R-:W-:Y:S02]  /*1050*/  SHF.R.U32.HI R5, RZ, R8, R5 ;  /* 0x00000008ff057219 */ /* 0x000fe40000011605 */
[----:B------:R-:W-:Y:S02]  /*1060*/  SHF.R.U32.HI R16, RZ, R7, R16 ;  /* 0x00000007ff107219 */ /* 0x000fe40000011610 */
[----:B------:R-:W-:Y:S01]  /*1070*/  SEL R5, R20, R5, !P1 ;  /* 0x0000000514057207 */ /* 0x000fe20004800000 */
[----:B--2---:R-:W-:Y:S01]  /*1080*/  IMAD.HI.U32 R14, R12, R2, RZ ;  /* 0x000000020c0e7227 */ /* 0x004fe200078e00ff */
[----:B------:R-:W-:-:S02]  /*1090*/  SEL R7, R21, R16, !P2 ;  /* 0x0000001015077207 */ /* 0x000fc40005000000 */
[----:B------:R-:W-:Y:S01]  /*10a0*/  IADD3 R13, PT, PT, -R5, RZ, RZ ;  /* 0x000000ff050d7210 */ /* 0x000fe20007ffe1ff */
[----:B------:R-:W-:Y:S01]  /*10b0*/  IMAD.HI.U32 R6, R11, R2, RZ ;  /* 0x000000020b067227 */ /* 0x000fe200078e00ff */
[----:B------:R-:W-:-:S03]  /*10c0*/  @P0 SHF.R.U32.HI R12, RZ, R3, R14 ;  /* 0x00000003ff0c0219 */ /* 0x000fc6000001160e */
[----:B------:R-:W-:Y:S01]  /*10d0*/  IMAD R13, R4, R13, R20 ;  /* 0x0000000d040d7224 */ /* 0x000fe200078e0214 */
[----:B------:R-:W-:Y:S01]  /*10e0*/  @P0 SHF.R.U32.HI R11, RZ, R3, R6 ;  /* 0x00000003ff0b0219 */ /* 0x000fe20000011606 */
[----:B------:R-:W-:-:S04]  /*10f0*/  IMAD R12, R12, R9, RZ ;  /* 0x000000090c0c7224 */ /* 0x000fc800078e02ff */
[----:B------:R-:W-:Y:S01]  /*1100*/  IMAD R6, R11, R9, RZ ;  /* 0x000000090b067224 */ /* 0x000fe200078e02ff */
[----:B------:R-:W-:-:S04]  /*1110*/  ISETP.GE.AND P1, PT, R5, R12, PT ;  /* 0x0000000c0500720c */ /* 0x000fc80003f26270 */
[----:B------:R-:W-:Y:S01]  /*1120*/  ISETP.GE.OR P1, PT, R7, R6, P1 ;  /* 0x000000060700720c */ /* 0x000fe20000f26670 */
[----:B------:R-:W-:-:S05]  /*1130*/  IMAD.HI.U32 R6, R5, R2, RZ ;  /* 0x0000000205067227 */ /* 0x000fca00078e00ff */
[----:B------:R-:W-:-:S04]  /*1140*/  SHF.R.U32.HI R6, RZ, R3, R6 ;  /* 0x00000003ff067219 */ /* 0x000fc80000011606 */
[----:B------:R-:W-:-:S03]  /*1150*/  SEL R6, R5, R6, !P0 ;  /* 0x0000000605067207 */ /* 0x000fc60004000000 */
[----:B------:R-:W-:Y:S01]  /*1160*/  @!P1 IMAD.HI.U32 R8, R7, R2, RZ ;  /* 0x0000000207089227 */ /* 0x000fe200078e00ff */
[----:B------:R-:W-:-:S04]  /*1170*/  IADD3 R2, PT, PT, -R6, RZ, RZ ;  /* 0x000000ff06027210 */ /* 0x000fc80007ffe1ff */
[----:B------:R-:W-:Y:S01]  /*1180*/  @!P1 SHF.R.U32.HI R8, RZ, R3, R8 ;  /* 0x00000003ff089219 */ /* 0x000fe20000011608 */
[----:B------:R-:W-:-:S03]  /*1190*/  IMAD R2, R9, R2, R5 ;  /* 0x0000000209027224 */ /* 0x000fc600078e0205 */
[----:B------:R-:W-:-:S05]  /*11a0*/  @!P1 SEL R3, R7, R8, !P0 ;  /* 0x0000000807039207 */ /* 0x000fca0004000000 */
[--C-:B------:R-:W-:Y:S02]  /*11b0*/  @!P1 IMAD.IADD R6, R6, 0x1, -R3.reuse ;  /* 0x0000000106069824 */ /* 0x100fe400078e0a03 */
[----:B------:R-:W-:Y:S01]  /*11c0*/  @!P1 IMAD R3, R2, R11, R3 ;  /* 0x0000000b02039224 */ /* 0x000fe200078e0203 */
[----:B------:R-:W-:Y:S01]  /*11d0*/  IADD3 R2, PT, PT, -R7, RZ, RZ ;  /* 0x000000ff07027210 */ /* 0x000fe20007ffe1ff */
[----:B------:R-:W-:Y:S02]  /*11e0*/  @!P1 IMAD R5, R6, R9, R7 ;  /* 0x0000000906059224 */ /* 0x000fe400078e0207 */
[----:B------:R-:W-:Y:S02]  /*11f0*/  @!P1 IMAD.MOV.U32 R7, RZ, RZ, R3 ;  /* 0x000000ffff079224 */ /* 0x000fe400078e0003 */
[----:B------:R-:W-:Y:S02]  /*1200*/  IMAD R2, R10, R2, R21 ;  /* 0x000000020a027224 */ /* 0x000fe400078e0215 */
[----:B------:R-:W-:-:S02]  /*1210*/  IMAD R20, R5, R4, R13 ;  /* 0x0000000405147224 */ /* 0x000fc400078e020d */
[----:B------:R-:W-:Y:S02]  /*1220*/  IMAD R21, R7, R10, R2 ;  /* 0x0000000a07157224 */ /* 0x000fe400078e0202 */
.L_x_15:
[----:B------:R-:W1:Y:S01]  /*1230*/  LDCU UR4, c[0x0][0xb30] ;  /* 0x00016600ff0477ac */ /* 0x000e620008000800 */
[----:B------:R-:W2:Y:S08]  /*1240*/  S2UR UR37, SR_CgaCtaId ;  /* 0x00000000002579c3 */ /* 0x000eb00000008800 */
[----:B------:R-:W3:Y:S01]  /*1250*/  LDC R72, c[0x0][0xb24] ;  /* 0x0002c900ff487b82 */ /* 0x000ee20000000800 */
[----:B-1----:R-:W-:-:S09]  /*1260*/  UISETP.NE.AND UP1, UPT, UR4, 0x1, UPT ;  /* 0x000000010400788c */ /* 0x002fd2000bf25270 */
[----:B--2---:R-:W-:Y:S05]  /*1270*/  BRA.U UP1, `(.L_x_16) ;  /* 0x0000000101407547 */ /* 0x004fea000b800000 */
[----:B------:R-:W1:Y:S08]  /*1280*/  LDC.64 R4, c[0x0][0xb10] ;  /* 0x0002c400ff047b82 */ /* 0x000e700000000a00 */
[----:B------:R-:W2:Y:S08]  /*1290*/  LDC.64 R2, c[0x0][0xb18] ;  /* 0x0002c600ff027b82 */ /* 0x000eb00000000a00 */
[----:B------:R-:W4:Y:S08]  /*12a0*/  LDC R6, c[0x0][0xb20] ;  /* 0x0002c800ff067b82 */ /* 0x000f300000000800 */
[----:B------:R-:W3:Y:S01]  /*12b0*/  LDC R8, c[0x0][0xb0c] ;  /* 0x0002c300ff087b82 */ /* 0x000ee20000000800 */
[----:B-1----:R-:W-:-:S05]  /*12c0*/  IMAD.HI.U32 R4, R21, R4, RZ ;  /* 0x0000000415047227 */ /* 0x002fca00078e00ff */
[----:B------:R-:W-:Y:S01]  /*12d0*/  SHF.R.U32.HI R4, RZ, R5, R4 ;  /* 0x00000005ff047219 */ /* 0x000fe20000011604 */
[----:B--2---:R-:W-:Y:S01]  /*12e0*/  IMAD.HI.U32 R3, R20, R3, RZ ;  /* 0x0000000314037227 */ /* 0x004fe200078e00ff */
[----:B------:R-:W-:-:S04]  /*12f0*/  ISETP.NE.AND P0, PT, R2, 0x1, PT ;  /* 0x000000010200780c */ /* 0x000fc80003f05270 */
[----:B----4-:R-:W-:-:S04]  /*1300*/  SHF.R.U32.HI R3, RZ, R6, R3 ;  /* 0x00000006ff037219 */ /* 0x010fc80000011603 */
[----:B------:R-:W-:Y:S02]  /*1310*/  SEL R3, R20, R3, !P0 ;  /* 0x0000000314037207 */ /* 0x000fe40004000000 */
[----:B---3--:R-:W-:-:S04]  /*1320*/  ISETP.NE.AND P1, PT, R8, 0x1, PT ;  /* 0x000000010800780c */ /* 0x008fc80003f25270 */
[----:B------:R-:W-:-:S05]  /*1330*/  SEL R4, R21, R4, !P1 ;  /* 0x0000000415047207 */ /* 0x000fca0004800000 */
[----:B------:R-:W-:Y:S02]  /*1340*/  IMAD.IADD R5, R3, 0x1, -R4 ;  /* 0x0000000103057824 */ /* 0x000fe400078e0a04 */
[----:B------:R-:W-:Y:S02]  /*1350*/  IMAD.IADD R3, R4, 0x1, -R3 ;  /* 0x0000000104037824 */ /* 0x000fe400078e0a03 */
[----:B------:R-:W-:Y:S02]  /*1360*/  IMAD R21, R5, R8, R21 ;  /* 0x0000000805157224 */ /* 0x000fe400078e0215 */
[----:B------:R-:W-:-:S07]  /*1370*/  IMAD R20, R3, R2, R20 ;  /* 0x0000000203147224 */ /* 0x000fce00078e0214 */
.L_x_16:
[----:B------:R-:W-:Y:S01]  /*1380*/  BAR.SYNC.DEFER_BLOCKING 0x0 ;  /* 0x0000000000007b1d */ /* 0x000fe20000010000 */
[----:B------:R-:W-:Y:S01]  /*1390*/  UISETP.NE.AND UP1, UPT, UR8, 0x2, UPT ;  /* 0x000000020800788c */ /* 0x000fe2000bf25270 */
[----:B------:R-:W-:Y:S02]  /*13a0*/  ISETP.NE.OR P5, PT, R0, 0x2, !P5 ;  /* 0x000000020000780c */ /* 0x000fe40006fa5670 */
[----:B------:R-:W-:-:S06]  /*13b0*/  LOP3.LUT R2, R185, 0x1f, RZ, 0xc0, !PT ;  /* 0x0000001fb9027812 */ /* 0x000fcc00078ec0ff */
[----:B------:R-:W-:Y:S05]  /*13c0*/  BRA.U UP1, `(.L_x_17) ;  /* 0x0000001101c87547 */ /* 0x000fea000b800000 */
[----:B------:R-:W1:Y:S01]  /*13d0*/  LDCU UR13, c[0x0][0x38c] ;  /* 0x00007180ff0d77ac */ /* 0x000e620008000800 */
[----:B------:R-:W2:Y:S01]  /*13e0*/  LDC R9, c[0x0][0x370] ;  /* 0x0000dc00ff097b82 */ /* 0x000ea20000000800 */
[----:B------:R-:W-:Y:S01]  /*13f0*/  PLOP3.LUT P1, PT, PT, PT, UP2, 0x80, 0x8 ;  /* 0x000000000008781c */ /* 0x000fe20003f2f028 */
[----:B------:R-:W-:Y:S01]  /*1400*/  IMAD.MOV.U32 R15, RZ, RZ, 0x1 ;  /* 0x00000001ff0f7424 */ /* 0x000fe200078e00ff */
[----:B------:R-:W-:Y:S01]  /*1410*/  ISETP.EQ.OR P4, PT, R2, RZ, P5 ;  /* 0x000000ff0200720c */ /* 0x000fe20002f82670 */
[----:B------:R-:W-:Y:S01]  /*1420*/  IMAD.MOV.U32 R14, RZ, RZ, RZ ;  /* 0x000000ffff0e7224 */ /* 0x000fe200078e00ff */
[----:B------:R-:W-:Y:S02]  /*1430*/  PLOP3.LUT P1, PT, P1, PT, PT, 0x8, 0x80 ;  /* 0x000000000080781c */ /* 0x000fe40000f2e170 */
[----:B------:R-:W-:Y:S01]  /*1440*/  CS2R R12, SRZ ;  /* 0x00000000000c7805 */ /* 0x000fe2000001ff00 */
[----:B------:R-:W-:Y:S01]  /*1450*/  IMAD.MOV.U32 R10, RZ, RZ, 0x1 ;  /* 0x00000001ff0a7424 */ /* 0x000fe200078e00ff */
[----:B------:R-:W4:Y:S01]  /*1460*/  LDC R0, c[0x0][0x374] ;  /* 0x0000dd00ff007b82 */ /* 0x000f220000000800 */
[----:B------:R-:W2:Y:S01]  /*1470*/  LDCU.64 UR22, c[0x0][0x348] ;  /* 0x00006900ff1677ac */ /* 0x000ea20008000a00 */
[----:B------:R-:W-:Y:S01]  /*1480*/  UMOV UR6, URZ ;  /* 0x000000ff00067c82 */ /* 0x000fe20008000000 */
[----:B-1----:R-:W-:-:S04]  /*1490*/  UIADD3 UR5, UPT, UPT, UR13, 0x3f, URZ ;  /* 0x0000003f0d057890 */ /* 0x002fc8000fffe0ff */
[----:B------:R-:W-:-:S04]  /*14a0*/  USHF.R.S32.HI UR4, URZ, 0x1f, UR5 ;  /* 0x0000001fff047899 */ /* 0x000fc80008011405 */
[----:B------:R-:W-:-:S04]  /*14b0*/  ULEA.HI UR4, UR4, UR5, URZ, 0x6 ;  /* 0x0000000504047291 */ /* 0x000fc8000f8f30ff */
[----:B------:R-:W-:Y:S02]  /*14c0*/  USHF.R.S32.HI UR15, URZ, 0x6, UR4 ;  /* 0x00000006ff0f7899 */ /* 0x000fe40008011404 */
[----:B------:R-:W-:Y:S02]  /*14d0*/  UIADD3 UR4, UPT, UPT, UR13, -0x1, URZ ;  /* 0xffffffff0d047890 */ /* 0x000fe4000fffe0ff */
[----:B------:R-:W-:Y:S02]  /*14e0*/  UISETP.LT.U32.AND UP0, UPT, UR15, 0x7, UPT ;  /* 0x000000070f00788c */ /* 0x000fe4000bf01070 */
[----:B------:R-:W-:Y:S02]  /*14f0*/  UISETP.GE.U32.AND UP1, UPT, UR4, -0x7f, UPT ;  /* 0xffffff810400788c */ /* 0x000fe4000bf26070 */
[----:B------:R-:W-:Y:S02]  /*1500*/  USEL UR14, UR15, 0x7, UP0 ;  /* 0x000000070f0e7887 */ /* 0x000fe40008000000 */
[----:B------:R-:W-:-:S02]  /*1510*/  UIADD3 UR13, UPT, UPT, UR13, 0x7e, URZ ;  /* 0x0000007e0d0d7890 */ /* 0x000fc4000fffe0ff */
[----:B------:R-:W-:Y:S02]  /*1520*/  UIADD3 UR5, UPT, UPT, UR14, -0x1, URZ ;  /* 0xffffffff0e057890 */ /* 0x000fe4000fffe0ff */
[----:B------:R-:W-:-:S03]  /*1530*/  UIADD3 UR7, UPT, UPT, UR15, -UR14, URZ ;  /* 0x8000000e0f077290 */ /* 0x000fc6000fffe0ff */
[----:B------:R-:W-:-:S04]  /*1540*/  @UP1 UIADD3 UR5, UPT, UPT, UR14, URZ, URZ ;  /* 0x000000ff0e051290 */ /* 0x000fc8000fffe0ff */
[----:B--2---:R-:W-:-:S12]  /*1550*/  UIADD3 UR5, UPT, UPT, UR5, 0x1, URZ ;  /* 0x0000000105057890 */ /* 0x004fd8000fffe0ff */
.L_x_35:
[----:B------:R-:W-:Y:S01]  /*1560*/  UISETP.NE.AND UP0, UPT, UR37, URZ, UPT ;  /* 0x000000ff2500728c */ /* 0x000fe2000bf05270 */
[----:B------:R-:W1:Y:S08]  /*1570*/  S2UR UR37, SR_CgaCtaId ;  /* 0x00000000002579c3 */ /* 0x000e700000008800 */
[----:B------:R-:W-:Y:S05]  /*1580*/  BRA.U UP0, `(.L_x_18) ;  /* 0x0000000100347547 */ /* 0x000fea000b800000 */
[----:B------:R-:W2:Y:S01]  /*1590*/  S2R R2, SR_CgaCtaId ;  /* 0x0000000000027919 */ /* 0x000ea20000008800 */
[----:B------:R-:W-:-:S04]  /*15a0*/  MOV R3, 0x400 ;  /* 0x0000040000037802 */ /* 0x000fc80000000f00 */
[----:B--2---:R-:W-:Y:S02]  /*15b0*/  LEA R3, R2, R3, 0x18 ;  /* 0x0000000302037211 */ /* 0x004fe400078ec0ff */
[----:B------:R-:W-:-:S03]  /*15c0*/  SHF.L.U32 R2, R10, 0x1f, RZ ;  /* 0x0000001f0a027819 */ /* 0x000fc600000006ff */
[----:B------:R-:W-:-:S04]  /*15d0*/  IMAD R3, R12, 0x8, R3 ;  /* 0x000000080c037824 */ /* 0x000fc800078e0203 */
[----:B------:R-:W2:Y:S02]  /*15e0*/  SYNCS.PHASECHK.TRANS64.TRYWAIT P0, [R3+URZ+0x110], R2 ;  /* 0x00011002030075a7 */ /* 0x000ea400080011ff */
[----:B--2---:R-:W-:Y:S05]  /*15f0*/  @!P0 BRA `(.L_x_19) ;  /* 0x0000009800c08947 */ /* 0x004fea0003800000 */
.L_x_129:
[----:B------:R-:W-:Y:S01]  /*1600*/  VIADD R12, R12, 0x1 ;  /* 0x000000010c0c7836 */ /* 0x000fe20000000000 */
[----:B------:R2:W-:Y:S04]  /*1610*/  SYNCS.ARRIVE.TRANS64.A1T0 RZ, [R3+URZ+0x100], RZ ;  /* 0x000100ff03ff79a7 */ /* 0x0005e800081000ff */
[----:B------:R-:W-:-:S04]  /*1620*/  ISETP.NE.AND P0, PT, R12, 0x2, PT ;  /* 0x000000020c00780c */ /* 0x000fc80003f05270 */
[----:B------:R-:W-:Y:S02]  /*1630*/  SEL R12, R12, RZ, P0 ;  /* 0x000000ff0c0c7207 */ /* 0x000fe40000000000 */
[----:B--2---:R-:W-:-:S04]  /*1640*/  SEL R3, RZ, 0x1, P0 ;  /* 0x00000001ff037807 */ /* 0x004fc80000000000 */
[----:B------:R-:W-:-:S07]  /*1650*/  LOP3.LUT R10, R10, R3, RZ, 0x3c, !PT ;  /* 0x000000030a0a7212 */ /* 0x000fce00078e3cff */
.L_x_18:
[----:B------:R-:W-:Y:S01]  /*1660*/  UMOV UR4, 0x400 ;  /* 0x0000040000047882 */ /* 0x000fe20000000000 */
[----:B------:R-:W-:Y:S01]  /*1670*/  SHF.L.U32 R2, R15, 0x1f, RZ ;  /* 0x0000001f0f027819 */ /* 0x000fe200000006ff */
[----:B-1----:R-:W-:Y:S01]  /*1680*/  ULEA UR4, UR37, UR4, 0x18 ;  /* 0x0000000425047291 */ /* 0x002fe2000f8ec0ff */
[----:B------:R-:W-:Y:S01]  /*1690*/  R2UR UR35, R21 ;  /* 0x00000000152372ca */ /* 0x000fe200000e0000 */
[----:B------:R-:W-:Y:S01]  /*16a0*/  UISETP.GE.U32.AND UP0, UPT, UR13, 0x7f, UPT ;  /* 0x0000007f0d00788c */ /* 0x000fe2000bf06070 */
[----:B------:R-:W-:Y:S01]  /*16b0*/  R2UR UR11, R20 ;  /* 0x00000000140b72ca */ /* 0x000fe200000e0000 */
[----:B------:R-:W-:Y:S01]  /*16c0*/  ULEA UR8, UR6, UR4, 0x3 ;  /* 0x0000000406087291 */ /* 0x000fe2000f8e18ff */
[----:B------:R-:W-:-:S08]  /*16d0*/  UMOV UR24, URZ ;  /* 0x000000ff00187c82 */ /* 0x000fd00008000000 */
[----:B------:R1:W2:Y:S01]  /*16e0*/  SYNCS.PHASECHK.TRANS64.TRYWAIT P0, [UR8+0x38], R2 ;  /* 0x00003802ff0075a7 */ /* 0x0002a20008001108 */
[----:B------:R-:W-:Y:S02]  /*16f0*/  USHF.L.U32 UR35, UR35, 0x7, URZ ;  /* 0x0000000723237899 */ /* 0x000fe400080006ff */
[----:B------:R-:W-:Y:S01]  /*1700*/  USHF.L.U32 UR11, UR11, 0x8, URZ ;  /* 0x000000080b0b7899 */ /* 0x000fe200080006ff */
[----:B------:R-:W-:Y:S11]  /*1710*/  BRA.U !UP0, `(.L_x_20) ;  /* 0x0000000108a87547 */ /* 0x000ff6000b800000 */
[----:B------:R-:W-:Y:S01]  /*1720*/  UMOV UR16, URZ ;  /* 0x000000ff00107c82 */ /* 0x000fe20008000000 */
[----:B------:R-:W-:-:S05]  /*1730*/  UMOV UR17, UR6 ;  /* 0x0000000600117c82 */ /* 0x000fca0008000000 */
.L_x_25:
[----:B-1----:R-:W-:Y:S01]  /*1740*/  ULEA UR33, UR17, UR4, 0x3 ;  /* 0x0000000411217291 */ /* 0x002fe2000f8e18ff */
[----:B--2---:R-:W-:Y:S01]  /*1750*/  @!P5 MOV R3, 0x6000 ;  /* 0x000060000003d802 */ /* 0x004fe20000000f00 */
[----:B--2---:R-:W-:Y:S10]  /*1760*/  @P0 BRA `(.L_x_21) ;  /* 0x00000000000c0947 */ /* 0x004ff40003800000 */
[----:B------:R-:W-:-:S04]  /*1770*/  SHF.L.U32 R5, R15, 0x1f, RZ ;  /* 0x0000001f0f057819 */ /* 0x000fc800000006ff */
[----:B------:R-:W2:Y:S02]  /*1780*/  SYNCS.PHASECHK.TRANS64.TRYWAIT P0, [UR33+0x38], R5 ;  /* 0x00003805ff0075a7 */ /* 0x000ea40008001121 */
[----:B--2---:R-:W-:Y:S05]  /*1790*/  @!P0 BRA `(.L_x_22) ;  /* 0x00000098006c8947 */ /* 0x004fea0003800000 */
.L_x_21:
[----:B------:R2:W-:Y:S01]  /*17a0*/  @!P5 SYNCS.ARRIVE.TRANS64 RZ, [UR33], R3 ;  /* 0x00000003ffffd9a7 */ /* 0x0005e20008000021 */
[----:B------:R-:W-:Y:S04]  /*17b0*/  BSSY.RECONVERGENT B0, `(.L_x_23) ;  /* 0x0000003000007945 */ /* 0x000fe80003800200 */
[----:B------:R-:W-:Y:S05]  /*17c0*/  @P4 BRA `(.L_x_24) ;  /* 0x0000000000044947 */ /* 0x000fea0003800000 */
[----:B------:R-:W-:Y:S05]  /*17d0*/  BPT.TRAP 0x1 ;  /* 0x000000040000795c */ /* 0x000fea0000300000 */
.L_x_24:
[----:B------:R-:W-:Y:S05]  /*17e0*/  BSYNC.RECONVERGENT B0 ;  /* 0x0000000000007941 */ /* 0x000fea0003800200 */
.L_x_23:
[----:B------:R-:W-:Y:S02]  /*17f0*/  UIADD3 UR6, UPT, UPT, UR17, 0x1, URZ ;  /* 0x0000000111067890 */ /* 0x000fe4000fffe0ff */
[----:B------:R-:W-:Y:S02]  /*1800*/  ULEA UR32, UR17, UR4, 0xd ;  /* 0x0000000411207291 */ /* 0x000fe4000f8e68ff */
[----:B------:R-:W-:Y:S02]  /*1810*/  UISETP.NE.AND UP0, UPT, UR6, 0x7, UPT ;  /* 0x000000070600788c */ /* 0x000fe4000bf05270 */
[----:B------:R-:W-:Y:S02]  /*1820*/  UIADD3 UR26, UP1, UPT, UR22, 0x80, URZ ;  /* 0x00000080161a7890 */ /* 0x000fe4000ff3e0ff */
[----:B------:R-:W-:Y:S02]  /*1830*/  USEL UR9, URZ, 0x1, UP0 ;  /* 0x00000001ff097887 */ /* 0x000fe40008000000 */
[----:B------:R-:W-:-:S02]  /*1840*/  USEL UR6, UR6, URZ, UP0 ;  /* 0x000000ff06067287 */ /* 0x000fc40008000000 */
[----:B------:R-:W-:Y:S02]  /*1850*/  UIADD3 UR20, UP0, UPT, UR22, 0x180, URZ ;  /* 0x0000018016147890 */ /* 0x000fe4000ff1e0ff */
[----:B------:R-:W-:Y:S01]  /*1860*/  ULEA UR8, UR6, UR4, 0x3 ;  /* 0x0000000406087291 */ /* 0x000fe2000f8e18ff */
[----:B------:R-:W-:Y:S01]  /*1870*/  LOP3.LUT R15, R15, UR9, RZ, 0x3c, !PT ;  /* 0x000000090f0f7c12 */ /* 0x000fe2000f8e3cff */
[----:B------:R-:W-:Y:S02]  /*1880*/  USHF.L.U32 UR34, UR16, 0x6, URZ ;  /* 0x0000000610227899 */ /* 0x000fe400080006ff */
[----:B------:R-:W-:Y:S01]  /*1890*/  UIADD3.X UR27, UPT, UPT, URZ, UR23, URZ, UP1, !UPT ;  /* 0x00000017ff1b7290 */ /* 0x000fe20008ffe4ff */
[----:B-1----:R-:W-:Y:S01]  /*18a0*/  SHF.L.U32 R2, R15, 0x1f, RZ ;  /* 0x0000001f0f027819 */ /* 0x002fe200000006ff */
[----:B------:R-:W-:Y:S02]  /*18b0*/  UIADD3 UR32, UPT, UPT, UR32, 0xc400, URZ ;  /* 0x0000c40020207890 */ /* 0x000fe4000fffe0ff */
[----:B------:R-:W-:Y:S01]  /*18c0*/  UIADD3.X UR21, UPT, UPT, URZ, UR23, URZ, UP0, !UPT ;  /* 0x00000017ff157290 */ /* 0x000fe200087fe4ff */
[----:B------:R1:W1:Y:S01]  /*18d0*/  SYNCS.PHASECHK.TRANS64.TRYWAIT P0, [UR8+0x38], R2 ;  /* 0x00003802ff0075a7 */ /* 0x0002620008001108 */
[----:B------:R-:W-:Y:S01]  /*18e0*/  ULEA UR8, UR17, UR4, 0xe ;  /* 0x0000000411087291 */ /* 0x000fe2000f8e70ff */
[----:B------:R-:W-:Y:S01]  /*18f0*/  UMOV UR18, 0x0 ;  /* 0x0000000000127882 */ /* 0x000fe20000000000 */
[----:B------:R-:W-:-:S02]  /*1900*/  UMOV UR19, 0x10000000 ;  /* 0x1000000000137882 */ /* 0x000fc40000000000 */
[----:B------:R-:W-:Y:S01]  /*1910*/  UIADD3 UR8, UPT, UPT, UR8, 0x1a400, URZ ;  /* 0x0001a40008087890 */ /* 0x000fe2000fffe0ff */
[----:B------:R1:W-:Y:S01]  /*1920*/  UTMALDG.3D [UR32], [UR26], desc[UR18] ;  /* 0x000012201a0075b4 */ /* 0x0003e20008011000 */
[----:B------:R-:W-:Y:S01]  /*1930*/  UMOV UR12, UR36 ;  /* 0x00000024000c7c82 */ /* 0x000fe20008000000 */
[----:B------:R-:W-:Y:S01]  /*1940*/  UMOV UR9, UR33 ;  /* 0x0000002100097c82 */ /* 0x000fe20008000000 */
[----:B------:R-:W-:Y:S01]  /*1950*/  UMOV UR10, UR34 ;  /* 0x00000022000a7c82 */ /* 0x000fe20008000000 */
[----:B------:R-:W-:Y:S01]  /*1960*/  UIADD3 UR16, UPT, UPT, UR16, 0x1, URZ ;  /* 0x0000000110107890 */ /* 0x000fe2000fffe0ff */
[----:B------:R-:W-:Y:S01]  /*1970*/  UMOV UR24, UR5 ;  /* 0x0000000500187c82 */ /* 0x000fe20008000000 */
[----:B------:R-:W-:Y:S02]  /*1980*/  UMOV UR17, UR6 ;  /* 0x0000000600117c82 */ /* 0x000fe40008000000 */
[----:B------:R1:W-:Y:S01]  /*1990*/  UTMALDG.3D [UR8], [UR20], desc[UR18] ;  /* 0x00001208140075b4 */ /* 0x0003e20008011000 */
[----:B------:R-:W-:-:S09]  /*19a0*/  UISETP.NE.AND UP0, UPT, UR16, UR5, UPT ;  /* 0x000000051000728c */ /* 0x000fd2000bf05270 */
[----:B------:R-:W-:Y:S05]  /*19b0*/  BRA.U UP0, `(.L_x_25) ;  /* 0xfffffffd00607547 */ /* 0x000fea000b83ffff */
.L_x_20:
[----:B-1----:R-:W-:Y:S01]  /*19c0*/  ULEA UR8, UR6, UR4, 0x3 ;  /* 0x0000000406087291 */ /* 0x002fe2000f8e18ff */
[----:B------:R-:W-:Y:S01]  /*19d0*/  SHF.L.U32 R2, R15, 0x1f, RZ ;  /* 0x0000001f0f027819 */ /* 0x000fe200000006ff */
[----:B------:R-:W-:Y:S01]  /*19e0*/  @!P1 SYNCS.ARRIVE.TRANS64.A1T0 RZ, [UR4+0xb8], RZ ;  /* 0x0000b8ffffff99a7 */ /* 0x000fe20008100004 */
[----:B------:R-:W-:-:S06]  /*19f0*/  UISETP.GT.AND UP0, UPT, UR15, UR14, UPT ;  /* 0x0000000e0f00728c */ /* 0x000fcc000bf04270 */
[----:B--2---:R1:W2:Y:S03]  /*1a00*/  SYNCS.PHASECHK.TRANS64.TRYWAIT P0, [UR8+0x38], R2 ;  /* 0x00003802ff0075a7 */ /* 0x0042a60008001108 */
[----:B------:R-:W-:Y:S05]  /*1a10*/  BRA.U !UP0, `(.L_x_26) ;  /* 0x0000000108ac7547 */ /* 0x000fea000b800000 */
[----:B------:R-:W-:Y:S01]  /*1a20*/  UIADD3 UR21, UPT, UPT, UR7, UR24, URZ ;  /* 0x0000001807157290 */ /* 0x000fe2000fffe0ff */
[----:B------:R-:W-:-:S11]  /*1a30*/  UMOV UR25, UR6 ;  /* 0x0000000600197c82 */ /* 0x000fd60008000000 */
.L_x_31:
[----:B-1----:R-:W-:Y:S01]  /*1a40*/  ULEA UR17, UR25, UR4, 0x3 ;  /* 0x0000000419117291 */ /* 0x002fe2000f8e18ff */
[----:B--2---:R-:W-:Y:S01]  /*1a50*/  @!P5 MOV R3, 0x6000 ;  /* 0x000060000003d802 */ /* 0x004fe20000000f00 */
[----:B--2---:R-:W-:Y:S10]  /*1a60*/  @P0 BRA `(.L_x_27) ;  /* 0x00000000000c0947 */ /* 0x004ff40003800000 */
[----:B------:R-:W-:-:S04]  /*1a70*/  SHF.L.U32 R5, R15, 0x1f, RZ ;  /* 0x0000001f0f057819 */ /* 0x000fc800000006ff */
[----:B------:R-:W2:Y:S02]  /*1a80*/  SYNCS.PHASECHK.TRANS64.TRYWAIT P0, [UR17+0x38], R5 ;  /* 0x00003805ff0075a7 */ /* 0x000ea40008001111 */
[----:B--2---:R-:W-:Y:S05]  /*1a90*/  @!P0 BRA `(.L_x_28) ;  /* 0x0000009400c48947 */ /* 0x004fea0003800000 */
.L_x_27:
[----:B------:R2:W-:Y:S01]  /*1aa0*/  @!P5 SYNCS.ARRIVE.TRANS64 RZ, [UR17], R3 ;  /* 0x00000003ffffd9a7 */ /* 0x0005e20008000011 */
[----:B------:R-:W-:Y:S04]  /*1ab0*/  BSSY.RECONVERGENT B0, `(.L_x_29) ;  /* 0x0000003000007945 */ /* 0x000fe80003800200 */
[----:B------:R-:W-:Y:S05]  /*1ac0*/  @P4 BRA `(.L_x_30) ;  /* 0x0000000000044947 */ /* 0x000fea0003800000 */
[----:B------:R-:W-:Y:S05]  /*1ad0*/  BPT.TRAP 0x1 ;  /* 0x000000040000795c */ /* 0x000fea0000300000 */
.L_x_30:
[----:B------:R-:W-:Y:S05]  /*1ae0*/  BSYNC.RECONVERGENT B0 ;  /* 0x0000000000007941 */ /* 0x000fea0003800200 */
.L_x_29:
        /* <DEDUP_REMOVED lines=10> */
[----:B------:R-:W-:Y:S01]  /*1b90*/  UIADD3 UR16, UPT, UPT, UR16, 0xc400, URZ ;  /* 0x0000c40010107890 */ /* 0x000fe2000fffe0ff */
[----:B-1----:R-:W-:Y:S01]  /*1ba0*/  SHF.L.U32 R2, R15, 0x1f, RZ ;  /* 0x0000001f0f027819 */ /* 0x002fe200000006ff */
[----:B------:R-:W-:Y:S02]  /*1bb0*/  UIADD3.X UR31, UPT, UPT, URZ, UR23, URZ, UP1, !UPT ;  /* 0x00000017ff1f7290 */ /* 0x000fe40008ffe4ff */
[----:B------:R-:W-:Y:S01]  /*1bc0*/  UIADD3.X UR29, UPT, UPT, URZ, UR23, URZ, UP0, !UPT ;  /* 0x00000017ff1d7290 */ /* 0x000fe200087fe4ff */
[----:B------:R1:W1:Y:S01]  /*1bd0*/  SYNCS.PHASECHK.TRANS64.TRYWAIT P0, [UR8+0x38], R2 ;  /* 0x00003802ff0075a7 */ /* 0x0002620008001108 */
[----:B------:R-:W-:Y:S01]  /*1be0*/  ULEA UR8, UR25, UR4, 0xe ;  /* 0x0000000419087291 */ /* 0x000fe2000f8e70ff */
[----:B------:R-:W-:Y:S01]  /*1bf0*/  UMOV UR26, 0x0 ;  /* 0x00000000001a7882 */ /* 0x000fe20000000000 */
[----:B------:R-:W-:-:S02]  /*1c00*/  UMOV UR27, 0x10000000 ;  /* 0x10000000001b7882 */ /* 0x000fc40000000000 */
[----:B------:R-:W-:Y:S01]  /*1c10*/  UIADD3 UR8, UPT, UPT, UR8, 0x1a400, URZ ;  /* 0x0001a40008087890 */ /* 0x000fe2000fffe0ff */
[----:B------:R-:W-:Y:S01]  /*1c20*/  UMOV UR19, UR35 ;  /* 0x0000002300137c82 */ /* 0x000fe20008000000 */
[----:B------:R-:W-:Y:S01]  /*1c30*/  UMOV UR20, UR36 ;  /* 0x0000002400147c82 */ /* 0x000fe20008000000 */
[----:B------:R-:W-:Y:S01]  /*1c40*/  UMOV UR12, UR36 ;  /* 0x00000024000c7c82 */ /* 0x000fe20008000000 */
[----:B------:R-:W-:Y:S01]  /*1c50*/  UMOV UR9, UR17 ;  /* 0x0000001100097c82 */ /* 0x000fe20008000000 */
[----:B------:R-:W-:Y:S01]  /*1c60*/  UMOV UR10, UR18 ;  /* 0x00000012000a7c82 */ /* 0x000fe20008000000 */
[----:B------:R1:W-:Y:S01]  /*1c70*/  UTMALDG.3D [UR16], [UR30], desc[UR26] ;  /* 0x00001a101e0075b4 */ /* 0x0003e20008011000 */
[----:B------:R-:W-:Y:S01]  /*1c80*/  UIADD3 UR24, UPT, UPT, UR24, 0x1, URZ ;  /* 0x0000000118187890 */ /* 0x000fe2000fffe0ff */
[----:B------:R-:W-:-:S03]  /*1c90*/  UMOV UR25, UR6 ;  /* 0x0000000600197c82 */ /* 0x000fc60008000000 */
[----:B------:R-:W-:Y:S01]  /*1ca0*/  UISETP.NE.AND UP0, UPT, UR24, UR21, UPT ;  /* 0x000000151800728c */ /* 0x000fe2000bf05270 */
[----:B------:R1:W-:Y:S08]  /*1cb0*/  UTMALDG.3D [UR8], [UR28], desc[UR26] ;  /* 0x00001a081c0075b4 */ /* 0x0003f00008011000 */
[----:B------:R-:W-:Y:S05]  /*1cc0*/  BRA.U UP0, `(.L_x_31) ;  /* 0xfffffffd005c7547 */ /* 0x000fea000b83ffff */
.L_x_26:
[C---:B-1----:R-:W-:Y:S01]  /*1cd0*/  LEA R2, R14.reuse, UR4, 0x3 ;  /* 0x000000040e027c11 */ /* 0x042fe2000f8e18ff */
[----:B------:R-:W-:Y:S01]  /*1ce0*/  NOP ;  /* 0x0000000000007918 */ /* 0x000fe20000000000 */
[----:B--2---:R-:W-:Y:S02]  /*1cf0*/  SHF.L.U32 R3, R13, 0x1f, RZ ;  /* 0x0000001f0d037819 */ /* 0x004fe400000006ff */
[----:B------:R-:W-:Y:S02]  /*1d00*/  LEA R4, R14, UR4, 0x4 ;  /* 0x000000040e047c11 */ /* 0x000fe4000f8e20ff */
[----:B------:R-:W1:Y:S02]  /*1d10*/  SYNCS.PHASECHK.TRANS64.TRYWAIT P0, [R2+URZ+0xc0], R3 ;  /* 0x0000c003020075a7 */ /* 0x000e6400080011ff */
[----:B-1----:R-:W-:Y:S05]  /*1d20*/  @!P0 BRA `(.L_x_32) ;  /* 0x0000009400388947 */ /* 0x002fea0003800000 */
.L_x_132:
[----:B------:R-:W2:Y:S01]  /*1d30*/  LDS.128 R4, [R4+0x130] ;  /* 0x0001300004047984 */ /* 0x000ea20000000c00 */
[----:B---3--:R-:W-:Y:S01]  /*1d40*/  ISETP.GE.AND P0, PT, R72, 0x1, PT ;  /* 0x000000014800780c */ /* 0x008fe20003f06270 */
[----:B-1----:R-:W-:Y:S01]  /*1d50*/  VIADD R2, R2, 0xd0 ;  /* 0x000000d002027836 */ /* 0x002fe20000000000 */
[----:B------:R-:W-:Y:S01]  /*1d60*/  @!PT LDS RZ, [RZ] ;  /* 0x00000000fffff984 */ /* 0x000fe20000000800 */
[----:B------:R-:W-:Y:S01]  /*1d70*/  @!PT LDS RZ, [RZ] ;  /* 0x00000000fffff984 */ /* 0x000fe20000000800 */
[----:B------:R-:W-:Y:S01]  /*1d80*/  @!PT LDS RZ, [RZ] ;  /* 0x00000000fffff984 */ /* 0x000fe20000000800 */
[----:B------:R-:W-:Y:S01]  /*1d90*/  @!PT LDS RZ, [RZ] ;  /* 0x00000000fffff984 */ /* 0x000fe20000000800 */
[----:B------:R1:W-:Y:S06]  /*1da0*/  MEMBAR.ALL.CTA ;  /* 0x0000000000007992 */ /* 0x0003ec0000008000 */
[----:B-1----:R-:W1:Y:S01]  /*1db0*/  FENCE.VIEW.ASYNC.S ;  /* 0x00000000000073c6 */ /* 0x002e620000000000 */
[----:B------:R-:W-:-:S04]  /*1dc0*/  PRMT R2, RZ, 0x654, R2 ;  /* 0x00000654ff027816 */ /* 0x000fc80000000002 */
[----:B-1----:R1:W-:Y:S01]  /*1dd0*/  SYNCS.ARRIVE.TRANS64.RED.A1T0 RZ, [R2+URZ], RZ ;  /* 0x000000ff02ff79a7 */ /* 0x0023e200081004ff */
[----:B--2---:R-:W-:-:S13]  /*1de0*/  LOP3.LUT P2, RZ, R6, 0x1, RZ, 0xc0, !PT ;  /* 0x0000000106ff7812 */ /* 0x004fda000784c0ff */
[----:B------:R-:W-:Y:S01]  /*1df0*/  @P2 SHF.R.U32.HI R3, RZ, 0x10, R5 ;  /* 0x00000010ff032819 */ /* 0x000fe20000011605 */
[----:B------:R-:W-:Y:S01]  /*1e00*/  VOTEU.ANY UP0, P2 ;  /* 0x0000000000ff7886 */ /* 0x000fe20001000100 */
[----:B------:R-:W-:Y:S02]  /*1e10*/  @P2 MOV R11, R4 ;  /* 0x00000004000b2202 */ /* 0x000fe40000000f00 */
[----:B------:R-:W-:Y:S02]  /*1e20*/  @P2 R2UR.BROADCAST UR8, R3 ;  /* 0x00000000030822ca */ /* 0x000fe400008e0000 */
[----:B------:R-:W-:-:S11]  /*1e30*/  @P2 LOP3.LUT R8, R5, 0xffff, RZ, 0xc0, !PT ;  /* 0x0000ffff05082812 */ /* 0x000fd600078ec0ff */
[----:B------:R-:W-:Y:S01]  /*1e40*/  @UP0 UMOV UR36, UR8 ;  /* 0x0000000800240c82 */ /* 0x000fe20008000000 */
[----:B-1----:R-:W-:Y:S05]  /*1e50*/  @!P0 BRA `(.L_x_33) ;  /* 0x0000000000b88947 */ /* 0x002fea0003800000 */
[----:B------:R-:W4:Y:S01]  /*1e60*/  LDC.64 R4, c[0x0][0xb18] ;  /* 0x0002c600ff047b82 */ /* 0x000f220000000a00 */
[----:B------:R-:W-:-:S07]  /*1e70*/  ISETP.NE.AND P3, PT, R72, 0x1, PT ;  /* 0x000000014800780c */ /* 0x000fce0003f65270 */
[----:B------:R-:W1:Y:S08]  /*1e80*/  LDC.64 R6, c[0x0][0xb10] ;  /* 0x0002c400ff067b82 */ /* 0x000e700000000a00 */
[----:B------:R-:W2:Y:S08]  /*1e90*/  LDC R16, c[0x0][0xb20] ;  /* 0x0002c800ff107b82 */ /* 0x000eb00000000800 */
[----:B------:R-:W3:Y:S01]  /*1ea0*/  LDC R18, c[0x0][0xb0c] ;  /* 0x0002c300ff127b82 */ /* 0x000ee20000000800 */
[----:B----4-:R-:W-:Y:S01]  /*1eb0*/  IMAD.HI.U32 R17, R0, R5, RZ ;  /* 0x0000000500117227 */ /* 0x010fe200078e00ff */
[----:B------:R-:W-:-:S03]  /*1ec0*/  ISETP.NE.AND P0, PT, R4, 0x1, PT ;  /* 0x000000010400780c */ /* 0x000fc60003f05270 */
[----:B------:R-:W-:-:S03]  /*1ed0*/  IMAD.HI.U32 R5, R8, R5, RZ ;  /* 0x0000000508057227 */ /* 0x000fc600078e00ff */
[----:B------:R-:W4:Y:S01]  /*1ee0*/  LDC.64 R2, c[0x0][0xb28] ;  /* 0x0002ca00ff027b82 */ /* 0x000f220000000a00 */
[----:B-1----:R-:W-:-:S04]  /*1ef0*/  IMAD.HI.U32 R20, R9, R6, RZ ;  /* 0x0000000609147227 */ /* 0x002fc800078e00ff */
[----:B------:R-:W-:Y:S01]  /*1f00*/  IMAD.HI.U32 R22, R11, R6, RZ ;  /* 0x000000060b167227 */ /* 0x000fe200078e00ff */
[----:B------:R-:W-:Y:S02]  /*1f10*/  SHF.R.U32.HI R20, RZ, R7, R20 ;  /* 0x00000007ff147219 */ /* 0x000fe40000011614 */
[-C--:B--2---:R-:W-:Y:S02]  /*1f20*/  SHF.R.U32.HI R17, RZ, R16.reuse, R17 ;  /* 0x00000010ff117219 */ /* 0x084fe40000011611 */
[----:B------:R-:W-:Y:S02]  /*1f30*/  SHF.R.U32.HI R5, RZ, R16, R5 ;  /* 0x00000010ff057219 */ /* 0x000fe40000011605 */
[----:B------:R-:W-:Y:S02]  /*1f40*/  SEL R17, R0, R17, !P0 ;  /* 0x0000001100117207 */ /* 0x000fe40004000000 */
[----:B------:R-:W-:Y:S02]  /*1f50*/  SHF.R.U32.HI R22, RZ, R7, R22 ;  /* 0x00000007ff167219 */ /* 0x000fe40000011616 */
[----:B---3--:R-:W-:-:S02]  /*1f60*/  ISETP.NE.AND P1, PT, R18, 0x1, PT ;  /* 0x000000011200780c */ /* 0x008fc40003f25270 */
[----:B------:R-:W-:Y:S02]  /*1f70*/  SEL R5, R8, R5, !P0 ;  /* 0x0000000508057207 */ /* 0x000fe40004000000 */
[----:B------:R-:W-:Y:S02]  /*1f80*/  SEL R19, R9, R20, !P1 ;  /* 0x0000001409137207 */ /* 0x000fe40004800000 */
[----:B------:R-:W-:Y:S01]  /*1f90*/  SEL R7, R11, R22, !P1 ;  /* 0x000000160b077207 */ /* 0x000fe20004800000 */
[----:B----4-:R-:W-:-:S04]  /*1fa0*/  IMAD.HI.U32 R20, R17, R2, RZ ;  /* 0x0000000211147227 */ /* 0x010fc800078e00ff */
[----:B------:R-:W-:Y:S01]  /*1fb0*/  IMAD.HI.U32 R6, R19, R2, RZ ;  /* 0x0000000213067227 */ /* 0x000fe200078e00ff */
[----:B------:R-:W-:-:S04]  /*1fc0*/  @P3 SHF.R.U32.HI R17, RZ, R3, R20 ;  /* 0x00000003ff113219 */ /* 0x000fc80000011614 */
[----:B------:R-:W-:Y:S01]  /*1fd0*/  @P3 SHF.R.U32.HI R19, RZ, R3, R6 ;  /* 0x00000003ff133219 */ /* 0x000fe20000011606 */
[----:B------:R-:W-:-:S04]  /*1fe0*/  IMAD R17, R72, R17, RZ ;  /* 0x0000001148117224 */ /* 0x000fc800078e02ff */
[----:B------:R-:W-:Y:S01]  /*1ff0*/  IMAD R6, R72, R19, RZ ;  /* 0x0000001348067224 */ /* 0x000fe200078e02ff */
[C---:B------:R-:W-:Y:S02]  /*2000*/  ISETP.GE.AND P0, PT, R5.reuse, R17, PT ;  /* 0x000000110500720c */ /* 0x040fe40003f06270 */
[----:B------:R-:W-:Y:S02]  /*2010*/  IADD3 R17, PT, PT, -R5, RZ, RZ ;  /* 0x000000ff05117210 */ /* 0x000fe40007ffe1ff */
[----:B------:R-:W-:Y:S01]  /*2020*/  ISETP.GE.OR P0, PT, R7, R6, P0 ;  /* 0x000000060700720c */ /* 0x000fe20000706670 */
[----:B------:R-:W-:-:S04]  /*2030*/  IMAD.HI.U32 R6, R5, R2, RZ ;  /* 0x0000000205067227 */ /* 0x000fc800078e00ff */
[----:B------:R-:W-:Y:S01]  /*2040*/  IMAD R8, R4, R17, R8 ;  /* 0x0000001104087224 */ /* 0x000fe200078e0208 */
[----:B------:R-:W-:-:S04]  /*2050*/  SHF.R.U32.HI R6, RZ, R3, R6 ;  /* 0x00000003ff067219 */ /* 0x000fc80000011606 */
[----:B------:R-:W-:-:S03]  /*2060*/  SEL R6, R5, R6, !P3 ;  /* 0x0000000605067207 */ /* 0x000fc60005800000 */
[----:B------:R-:W-:-:S04]  /*2070*/  @!P0 IMAD.HI.U32 R16, R7, R2, RZ ;  /* 0x0000000207108227 */ /* 0x000fc800078e00ff */
[----:B------:R-:W-:Y:S01]  /*2080*/  IMAD.MOV R2, RZ, RZ, -R6 ;  /* 0x000000ffff027224 */ /* 0x000fe200078e0a06 */
[----:B------:R-:W-:-:S03]  /*2090*/  @!P0 SHF.R.U32.HI R16, RZ, R3, R16 ;  /* 0x00000003ff108219 */ /* 0x000fc60000011610 */
[----:B------:R-:W-:Y:S01]  /*20a0*/  IMAD R2, R72, R2, R5 ;  /* 0x0000000248027224 */ /* 0x000fe200078e0205 */
        /* <DEDUP_REMOVED lines=9> */
.L_x_33:
[----:B------:R-:W1:Y:S02]  /*2140*/  LDCU UR8, c[0x0][0xb30] ;  /* 0x00016600ff0877ac */ /* 0x000e640008000800 */
[----:B-1----:R-:W-:-:S09]  /*2150*/  UISETP.NE.AND UP0, UPT, UR8, 0x1, UPT ;  /* 0x000000010800788c */ /* 0x002fd2000bf05270 */
[----:B------:R-:W-:Y:S05]  /*2160*/  BRA.U UP0, `(.L_x_34) ;  /* 0x0000000100407547 */ /* 0x000fea000b800000 */
[----:B------:R-:W1:Y:S08]  /*2170*/  LDC.64 R4, c[0x0][0xb10] ;  /* 0x0002c400ff047b82 */ /* 0x000e700000000a00 */
[----:B------:R-:W2:Y:S08]  /*2180*/  LDC.64 R2, c[0x0][0xb18] ;  /* 0x0002c600ff027b82 */ /* 0x000eb00000000a00 */
[----:B------:R-:W3:Y:S08]  /*2190*/  LDC R6, c[0x0][0xb20] ;  /* 0x0002c800ff067b82 */ /* 0x000ef00000000800 */
[----:B------:R-:W4:Y:S01]  /*21a0*/  LDC R16, c[0x0][0xb0c] ;  /* 0x0002c300ff107b82 */ /* 0x000f220000000800 */
[----:B-1----:R-:W-:-:S05]  /*21b0*/  IMAD.HI.U32 R4, R11, R4, RZ ;  /* 0x000000040b047227 */ /* 0x002fca00078e00ff */
[----:B------:R-:W-:Y:S01]  /*21c0*/  SHF.R.U32.HI R4, RZ, R5, R4 ;  /* 0x00000005ff047219 */ /* 0x000fe20000011604 */
[----:B--2---:R-:W-:Y:S01]  /*21d0*/  IMAD.HI.U32 R3, R8, R3, RZ ;  /* 0x0000000308037227 */ /* 0x004fe200078e00ff */
[----:B------:R-:W-:-:S04]  /*21e0*/  ISETP.NE.AND P0, PT, R2, 0x1, PT ;  /* 0x000000010200780c */ /* 0x000fc80003f05270 */
[----:B---3--:R-:W-:-:S04]  /*21f0*/  SHF.R.U32.HI R3, RZ, R6, R3 ;  /* 0x00000006ff037219 */ /* 0x008fc80000011603 */
[----:B------:R-:W-:Y:S02]  /*2200*/  SEL R3, R8, R3, !P0 ;  /* 0x0000000308037207 */ /* 0x000fe40004000000 */
[----:B----4-:R-:W-:-:S04]  /*2210*/  ISETP.NE.AND P1, PT, R16, 0x1, PT ;  /* 0x000000011000780c */ /* 0x010fc80003f25270 */
[----:B------:R-:W-:-:S05]  /*2220*/  SEL R4, R11, R4, !P1 ;  /* 0x000000040b047207 */ /* 0x000fca0004800000 */
[----:B------:R-:W-:Y:S02]  /*2230*/  IMAD.IADD R5, R3, 0x1, -R4 ;  /* 0x0000000103057824 */ /* 0x000fe400078e0a04 */
[----:B------:R-:W-:Y:S02]  /*2240*/  IMAD.IADD R3, R4, 0x1, -R3 ;  /* 0x0000000104037824 */ /* 0x000fe400078e0a03 */
[----:B------:R-:W-:Y:S02]  /*2250*/  IMAD R11, R5, R16, R11 ;  /* 0x00000010050b7224 */ /* 0x000fe400078e020b */
[----:B------:R-:W-:-:S07]  /*2260*/  IMAD R8, R3, R2, R8 ;  /* 0x0000000203087224 */ /* 0x000fce00078e0208 */
.L_x_34:
[----:B------:R-:W-:Y:S01]  /*2270*/  VIADD R14, R14, 0x1 ;  /* 0x000000010e0e7836 */ /* 0x000fe20000000000 */
[----:B------:R-:W-:Y:S01]  /*2280*/  PLOP3.LUT P1, PT, PT, PT, PT, 0x80, 0x8 ;  /* 0x000000000008781c */ /* 0x000fe20003f2f070 */
[----:B------:R-:W-:Y:S02]  /*2290*/  IMAD.IADD R21, R11, 0x1, R170 ;  /* 0x000000010b157824 */ /* 0x000fe400078e02aa */
[----:B------:R-:W-:Y:S01]  /*22a0*/  IMAD.IADD R20, R8, 0x1, R147 ;  /* 0x0000000108147824 */ /* 0x000fe200078e0293 */
[----:B------:R-:W-:-:S04]  /*22b0*/  ISETP.NE.AND P0, PT, R14, 0x2, PT ;  /* 0x000000020e00780c */ /* 0x000fc80003f05270 */
[----:B------:R-:W-:Y:S02]  /*22c0*/  SEL R2, RZ, 0x1, P0 ;  /* 0x00000001ff027807 */ /* 0x000fe40000000000 */
[----:B------:R-:W-:Y:S02]  /*22d0*/  SEL R14, R14, RZ, P0 ;  /* 0x000000ff0e0e7207 */ /* 0x000fe40000000000 */
[----:B------:R-:W-:Y:S01]  /*22e0*/  LOP3.LUT R13, R13, R2, RZ, 0x3c, !PT ;  /* 0x000000020d0d7212 */ /* 0x000fe200078e3cff */
[----:B------:R-:W-:Y:S06]  /*22f0*/  @P2 BRA `(.L_x_35) ;  /* 0xfffffff000982947 */ /* 0x000fec000383ffff */
[----:B------:R-:W-:Y:S01]  /*2300*/  UIADD3 UR4, UPT, UPT, UR4, 0x38, URZ ;  /* 0x0000003804047890 */ /* 0x000fe2000fffe0ff */
[----:B------:R-:W-:-:S03]  /*2310*/  SHF.L.U32 R3, R15, 0x1f, RZ ;  /* 0x0000001f0f037819 */ /* 0x000fc600000006ff */
[----:B------:R-:W-:-:S09]  /*2320*/  ULEA UR5, UR6, UR4, 0x3 ;  /* 0x0000000406057291 */ /* 0x000fd2000f8e18ff */
[----:B------:R-:W1:Y:S02]  /*2330*/  SYNCS.PHASECHK.TRANS64.TRYWAIT P0, [UR5], R3 ;  /* 0x00000003ff0075a7 */ /* 0x000e640008001105 */
[----:B-1----:R-:W-:Y:S05]  /*2340*/  @!P0 BRA `(.L_x_36) ;  /* 0x0000008c00c48947 */ /* 0x002fea0003800000 */
.L_x_134:
[----:B------:R-:W-:-:S04]  /*2350*/  UIADD3 UR6, UPT, UPT, UR6, 0x1, URZ ;  /* 0x0000000106067890 */ /* 0x000fc8000fffe0ff */
[----:B------:R-:W-:-:S04]  /*2360*/  UISETP.NE.AND UP0, UPT, UR6, 0x7, UPT ;  /* 0x000000070600788c */ /* 0x000fc8000bf05270 */
[----:B------:R-:W-:Y:S02]  /*2370*/  USEL UR7, URZ, 0x1, UP0 ;  /* 0x00000001ff077887 */ /* 0x000fe40008000000 */
[----:B------:R-:W-:-:S04]  /*2380*/  USEL UR6, UR6, URZ, UP0 ;  /* 0x000000ff06067287 */ /* 0x000fc80008000000 */
[----:B------:R-:W-:Y:S01]  /*2390*/  ULEA UR5, UR6, UR4, 0x3 ;  /* 0x0000000406057291 */ /* 0x000fe2000f8e18ff */
[----:B------:R-:W-:-:S04]  /*23a0*/  LOP3.LUT R2, R15, UR7, RZ, 0x3c, !PT ;  /* 0x000000070f027c12 */ /* 0x000fc8000f8e3cff */
[----:B-1----:R-:W-:-:S04]  /*23b0*/  SHF.L.U32 R3, R2, 0x1f, RZ ;  /* 0x0000001f02037819 */ /* 0x002fc800000006ff */
[----:B------:R-:W1:Y:S02]  /*23c0*/  SYNCS.PHASECHK.TRANS64.TRYWAIT P0, [UR5], R3 ;  /* 0x00000003ff0075a7 */ /* 0x000e640008001105 */
[----:B-1----:R-:W-:Y:S05]  /*23d0*/  @!P0 BRA `(.L_x_37) ;  /* 0x0000008c00b88947 */ /* 0x002fea0003800000 */
.L_x_136:
        /* <DEDUP_REMOVED lines=9> */
.L_x_138:
        /* <DEDUP_REMOVED lines=9> */
.L_x_140:
        /* <DEDUP_REMOVED lines=9> */
.L_x_142:
        /* <DEDUP_REMOVED lines=9> */
.L_x_144:
[----:B------:R-:W-:-:S04]  /*2620*/  UIADD3 UR6, UPT, UPT, UR6, 0x1, URZ ;  /* 0x0000000106067890 */ /* 0x000fc8000fffe0ff */
[----:B------:R-:W-:-:S04]  /*2630*/  UISETP.NE.AND UP0, UPT, UR6, 0x7, UPT ;  /* 0x000000070600788c */ /* 0x000fc8000bf05270 */
[----:B------:R-:W-:Y:S02]  /*2640*/  USEL UR5, URZ, 0x1, UP0 ;  /* 0x00000001ff057887 */ /* 0x000fe40008000000 */
[----:B------:R-:W-:-:S04]  /*2650*/  USEL UR6, UR6, URZ, UP0 ;  /* 0x000000ff06067287 */ /* 0x000fc80008000000 */
[----:B------:R-:W-:Y:S01]  /*2660*/  ULEA UR6, UR6, UR4, 0x3 ;  /* 0x0000000406067291 */ /* 0x000fe2000f8e18ff */
[----:B-1----:R-:W-:-:S04]  /*2670*/  LOP3.LUT R3, R2, UR5, RZ, 0x3c, !PT ;  /* 0x0000000502037c12 */ /* 0x002fc8000f8e3cff */
[----:B------:R-:W-:Y:S01]  /*2680*/  SHF.L.U32 R3, R3, 0x1f, RZ ;  /* 0x0000001f03037819 */ /* 0x000fe200000006ff */
[----:B----4-:R-:W-:-:S07]  /*2690*/  IMAD.U32 R0, RZ, RZ, UR6 ;  /* 0x00000006ff007e24 */ /* 0x010fce000f8e00ff */
.L_x_42:
[----:B-1----:R1:W2:Y:S02]  /*26a0*/  SYNCS.PHASECHK.TRANS64.TRYWAIT P0, [R0+URZ], R3 ;  /* 0x00000003000075a7 */ /* 0x0022a400080011ff */
[----:B--2---:R-:W-:Y:S05]  /*26b0*/  @!P0 NANOSLEEP.SYNCS 0x989680 ;  /* 0x009896800000895d */ /* 0x004fea0003900000 */
[----:B------:R-:W2:Y:S02]  /*26c0*/  @!P0 SYNCS.PHASECHK.TRANS64 P0, [R0+URZ], R3 ;  /* 0x00000003000085a7 */ /* 0x000ea400080010ff */
[----:B--2---:R-:W-:Y:S05]  /*26d0*/  @P0 EXIT ;  /* 0x000000000000094d */ /* 0x004fea0003800000 */
[----:B------:R-:W-:Y:S05]  /*26e0*/  BRA `(.L_x_42) ;  /* 0xfffffffc00ec7947 */ /* 0x000fea000383ffff */
.L_x_17:
[----:B------:R-:W-:-:S04]  /*26f0*/  UISETP.NE.AND UP1, UPT, UR37, URZ, UPT ;  /* 0x000000ff2500728c */ /* 0x000fc8000bf25270 */
[----:B------:R-:W-:-:S09]  /*2700*/  UISETP.NE.OR UP1, UPT, UR8, 0x1, UP1 ;  /* 0x000000010800788c */ /* 0x000fd20008f25670 */
[----:B------:R-:W-:Y:S05]  /*2710*/  BRA.U UP1, `(.L_x_43) ;  /* 0x0000000501487547 */ /* 0x000fea000b800000 */
[----:B------:R-:W-:Y:S01]  /*2720*/  ISETP.NE.AND P2, PT, R2, RZ, PT ;  /* 0x000000ff0200720c */ /* 0x000fe20003f45270 */
[----:B------:R-:W-:Y:S01]  /*2730*/  IMAD.MOV.U32 R12, RZ, RZ, 0x1 ;  /* 0x00000001ff0c7424 */ /* 0x000fe200078e00ff */
[----:B------:R-:W-:Y:S02]  /*2740*/  CS2R R10, SRZ ;  /* 0x00000000000a7805 */ /* 0x000fe4000001ff00 */
[----:B------:R-:W-:Y:S01]  /*2750*/  CS2R R8, SRZ ;  /* 0x0000000000087805 */ /* 0x000fe2000001ff00 */
[----:B------:R-:W-:Y:S01]  /*2760*/  UMOV UR4, 0x400 ;  /* 0x0000040000047882 */ /* 0x000fe20000000000 */
[----:B------:R-:W-:Y:S01]  /*2770*/  UMOV UR6, URZ ;  /* 0x000000ff00067c82 */ /* 0x000fe20008000000 */
[----:B------:R-:W-:-:S12]  /*2780*/  ULEA UR37, UR37, UR4, 0x18 ;  /* 0x0000000425257291 */ /* 0x000fd8000f8ec0ff */
.L_x_47:
[----:B------:R-:W-:Y:S02]  /*2790*/  LEA R0, R8, UR37, 0x3 ;  /* 0x0000002508007c11 */ /* 0x000fe4000f8e18ff */
[----:B------:R-:W-:-:S03]  /*27a0*/  SHF.L.U32 R5, R9, 0x1f, RZ ;  /* 0x0000001f09057819 */ /* 0x000fc600000006ff */
[----:B------:R-:W-:Y:S01]  /*27b0*/  VIADD R4, R0, 0x110 ;  /* 0x0000011000047836 */ /* 0x000fe20000000000 */
[----:B------:R-:W1:Y:S02]  /*27c0*/  SYNCS.PHASECHK.TRANS64.TRYWAIT P0, [R0+URZ+0x100], R5 ;  /* 0x00010005000075a7 */ /* 0x000e6400080011ff */
[----:B-1----:R-:W-:Y:S05]  /*27d0*/  @!P0 BRA `(.L_x_44) ;  /* 0x0000008c00308947 */ /* 0x002fea0003800000 */
.L_x_145:
[----:B------:R-:W-:Y:S01]  /*27e0*/  ULEA UR5, UR6, UR37, 0x3 ;  /* 0x0000002506057291 */ /* 0x000fe2000f8e18ff */
[----:B------:R-:W-:Y:S02]  /*27f0*/  PRMT R4, RZ, 0x654, R4 ;  /* 0x00000654ff047816 */ /* 0x000fe40000000004 */
[----:B-1----:R-:W-:Y:S01]  /*2800*/  SHF.L.U32 R5, R12, 0x1f, RZ ;  /* 0x0000001f0c057819 */ /* 0x002fe200000006ff */
[----:B------:R-:W-:Y:S01]  /*2810*/  UIADD3 UR4, UPT, UPT, UR5, 0xc0, URZ ;  /* 0x000000c005047890 */ /* 0x000fe2000fffe0ff */
[----:B------:R1:W-:Y:S05]  /*2820*/  SYNCS.ARRIVE.TRANS64.RED.A1T0 RZ, [R4+URZ], RZ ;  /* 0x000000ff04ff79a7 */ /* 0x0003ea00081004ff */
[----:B------:R-:W-:Y:S01]  /*2830*/  IMAD.U32 R7, RZ, RZ, UR4 ;  /* 0x00000004ff077e24 */ /* 0x000fe2000f8e00ff */
[----:B------:R-:W2:Y:S04]  /*2840*/  SYNCS.PHASECHK.TRANS64.TRYWAIT P0, [UR5+0xd0], R5 ;  /* 0x0000d005ff0075a7 */ /* 0x000ea80008001105 */
[----:B------:R-:W-:Y:S01]  /*2850*/  PRMT R6, R2, 0x654, R7 ;  /* 0x0000065402067816 */ /* 0x000fe20000000007 */
[----:B-1----:R-:W-:Y:S01]  /*2860*/  @!P2 IMAD.MOV.U32 R4, RZ, RZ, 0x10 ;  /* 0x00000010ff04a424 */ /* 0x002fe200078e00ff */
[----:B--2---:R-:W-:Y:S06]  /*2870*/  @!P0 BRA `(.L_x_45) ;  /* 0x0000008c001c8947 */ /* 0x004fec0003800000 */
.L_x_147:
[----:B------:R-:W-:Y:S01]  /*2880*/  ULEA UR4, UR6, UR37, 0x4 ;  /* 0x0000002506047291 */ /* 0x000fe2000f8e20ff */
[----:B------:R-:W-:Y:S01]  /*2890*/  SEL R3, R6, R3, !P2 ;  /* 0x0000000306037207 */ /* 0x000fe20005000000 */
[----:B------:R-:W-:Y:S01]  /*28a0*/  UIADD3 UR5, UPT, UPT, UR5, 0xc0, URZ ;  /* 0x000000c005057890 */ /* 0x000fe2000fffe0ff */
[----:B-1----:R-:W-:Y:S01]  /*28b0*/  LEA R0, R11, UR37, 0x3 ;  /* 0x000000250b007c11 */ /* 0x002fe2000f8e18ff */
[----:B------:R-:W-:Y:S01]  /*28c0*/  UIADD3 UR4, UPT, UPT, UR4, 0x130, URZ ;  /* 0x0000013004047890 */ /* 0x000fe2000fffe0ff */
[----:B------:R-:W-:Y:S01]  /*28d0*/  SHF.L.U32 R5, R10, 0x1f, RZ ;  /* 0x0000001f0a057819 */ /* 0x000fe200000006ff */
[----:B------:R1:W-:Y:S01]  /*28e0*/  @!P2 SYNCS.ARRIVE.TRANS64.RED RZ, [R3+URZ], R4 ;  /* 0x0000000403ffa9a7 */ /* 0x0003e200080004ff */
[----:B------:R-:W-:Y:S01]  /*28f0*/  UIADD3 UR6, UPT, UPT, UR6, 0x1, URZ ;  /* 0x0000000106067890 */ /* 0x000fe2000fffe0ff */
[----:B------:R-:W-:-:S03]  /*2900*/  VIADD R8, R8, 0x1 ;  /* 0x0000000108087836 */ /* 0x000fc60000000000 */
[----:B------:R-:W-:Y:S02]  /*2910*/  UISETP.NE.AND UP0, UPT, UR6, 0x2, UPT ;  /* 0x000000020600788c */ /* 0x000fe4000bf05270 */
[----:B------:R-:W-:Y:S06]  /*2920*/  UGETNEXTWORKID.BROADCAST [UR4], [UR5] ;  /* 0x00000000040073ca */ /* 0x000fec0008000100 */
[----:B------:R-:W-:Y:S01]  /*2930*/  USEL UR4, URZ, 0x1, UP0 ;  /* 0x00000001ff047887 */ /* 0x000fe20008000000 */
[----:B------:R-:W-:Y:S01]  /*2940*/  ISETP.NE.AND P0, PT, R8, 0x2, PT ;  /* 0x000000020800780c */ /* 0x000fe20003f05270 */
[----:B------:R-:W-:Y:S01]  /*2950*/  USEL UR6, UR6, URZ, UP0 ;  /* 0x000000ff06067287 */ /* 0x000fe20008000000 */
[----:B------:R-:W2:Y:S03]  /*2960*/  SYNCS.PHASECHK.TRANS64.TRYWAIT P1, [R0+URZ+0xc0], R5 ;  /* 0x0000c005000075a7 */ /* 0x000ea600080211ff */
[----:B------:R-:W-:Y:S01]  /*2970*/  LOP3.LUT R12, R12, UR4, RZ, 0x3c, !PT ;  /* 0x000000040c0c7c12 */ /* 0x000fe2000f8e3cff */
[----:B-12---:R-:W-:Y:S07]  /*2980*/  @!P1 BRA `(.L_x_46) ;  /* 0x0000008800f09947 */ /* 0x006fee0003800000 */
.L_x_148:
[C---:B------:R-:W-:Y:S01]  /*2990*/  LEA R4, R11.reuse, UR37, 0x4 ;  /* 0x000000250b047c11 */ /* 0x040fe2000f8e20ff */
[----:B-1----:R-:W-:Y:S01]  /*29a0*/  VIADD R0, R0, 0xd0 ;  /* 0x000000d000007836 */ /* 0x002fe20000000000 */
[----:B------:R-:W-:Y:S01]  /*29b0*/  SEL R8, R8, RZ, P0 ;  /* 0x000000ff08087207 */ /* 0x000fe20000000000 */
[----:B------:R-:W-:-:S03]  /*29c0*/  VIADD R11, R11, 0x1 ;  /* 0x000000010b0b7836 */ /* 0x000fc60000000000 */
[----:B------:R-:W1:Y:S01]  /*29d0*/  LDS.128 R4, [R4+0x130] ;  /* 0x0001300004047984 */ /* 0x000e620000000c00 */
[----:B------:R-:W-:Y:S02]  /*29e0*/  PRMT R0, RZ, 0x654, R0 ;  /* 0x00000654ff007816 */ /* 0x000fe40000000000 */
[C---:B------:R-:W-:Y:S01]  /*29f0*/  ISETP.NE.AND P1, PT, R11.reuse, 0x2, PT ;  /* 0x000000020b00780c */ /* 0x040fe20003f25270 */
[----:B------:R-:W-:Y:S01]  /*2a00*/  @!PT LDS RZ, [RZ] ;  /* 0x00000000fffff984 */ /* 0x000fe20000000800 */
[----:B------:R-:W-:Y:S01]  /*2a10*/  @!PT LDS RZ, [RZ] ;  /* 0x00000000fffff984 */ /* 0x000fe20000000800 */
[----:B------:R-:W-:Y:S01]  /*2a20*/  @!PT LDS RZ, [RZ] ;  /* 0x00000000fffff984 */ /* 0x000fe20000000800 */
[----:B------:R-:W-:Y:S01]  /*2a30*/  @!PT LDS RZ, [RZ] ;  /* 0x00000000fffff984 */ /* 0x000fe20000000800 */
[----:B------:R2:W-:Y:S06]  /*2a40*/  MEMBAR.ALL.CTA ;  /* 0x0000000000007992 */ /* 0x0005ec0000008000 */
[----:B--2---:R-:W2:Y:S01]  /*2a50*/  FENCE.VIEW.ASYNC.S ;  /* 0x00000000000073c6 */ /* 0x004ea20000000000 */
[----:B------:R-:W-:Y:S01]  /*2a60*/  SEL R11, R11, RZ, P1 ;  /* 0x000000ff0b0b7207 */ /* 0x000fe20000800000 */
[----:B--2---:R2:W-:Y:S01]  /*2a70*/  SYNCS.ARRIVE.TRANS64.RED.A1T0 RZ, [R0+URZ], RZ ;  /* 0x000000ff00ff79a7 */ /* 0x0045e200081004ff */
[----:B-1----:R-:W-:-:S02]  /*2a80*/  LOP3.LUT P3, RZ, R6, 0x1, RZ, 0xc0, !PT ;  /* 0x0000000106ff7812 */ /* 0x002fc4000786c0ff */
[----:B------:R-:W-:-:S04]  /*2a90*/  SEL R5, RZ, 0x1, P1 ;  /* 0x00000001ff057807 */ /* 0x000fc80000800000 */
[----:B------:R-:W-:Y:S02]  /*2aa0*/  LOP3.LUT R10, R10, R5, RZ, 0x3c, !PT ;  /* 0x000000050a0a7212 */ /* 0x000fe400078e3cff */
[----:B--2---:R-:W-:-:S04]  /*2ab0*/  SEL R0, RZ, 0x1, P0 ;  /* 0x00000001ff007807 */ /* 0x004fc80000000000 */
[----:B------:R-:W-:Y:S01]  /*2ac0*/  LOP3.LUT R9, R9, R0, RZ, 0x3c, !PT ;  /* 0x0000000009097212 */ /* 0x000fe200078e3cff */
[----:B------:R-:W-:Y:S06]  /*2ad0*/  @P3 BRA `(.L_x_47) ;  /* 0xfffffffc002c3947 */ /* 0x000fec000383ffff */
[----:B------:R-:W-:Y:S01]  /*2ae0*/  ULEA UR5, UR6, UR37, 0x3 ;  /* 0x0000002506057291 */ /* 0x000fe2000f8e18ff */
[----:B------:R-:W-:-:S08]  /*2af0*/  SHF.L.U32 R3, R12, 0x1f, RZ ;  /* 0x0000001f0c037819 */ /* 0x000fd000000006ff */
[----:B------:R-:W1:Y:S02]  /*2b00*/  SYNCS.PHASECHK.TRANS64 P0, [UR5+0xd0], R3 ;  /* 0x0000d003ff0075a7 */ /* 0x000e640008001005 */
[----:B-1----:R-:W-:Y:S05]  /*2b10*/  @P0 BRA `(.L_x_48) ;  /* 0x0000000000080947 */ /* 0x002fea0003800000 */
[----:B------:R-:W1:Y:S02]  /*2b20*/  SYNCS.PHASECHK.TRANS64.TRYWAIT P0, [UR5+0xd0], R3 ;  /* 0x0000d003ff0075a7 */ /* 0x000e640008001105 */
[----:B-1----:R-:W-:Y:S05]  /*2b30*/  @!P0 BRA `(.L_x_49) ;  /* 0x0000008800988947 */ /* 0x002fea0003800000 */
.L_x_48:
[----:B------:R-:W-:-:S04]  /*2b40*/  UIADD3 UR4, UPT, UPT, UR6, 0x1, URZ ;  /* 0x0000000106047890 */ /* 0x000fc8000fffe0ff */
[----:B------:R-:W-:-:S04]  /*2b50*/  UISETP.NE.AND UP0, UPT, UR4, 0x2, UPT ;  /* 0x000000020400788c */ /* 0x000fc8000bf05270 */
[----:B------:R-:W-:Y:S02]  /*2b60*/  USEL UR7, URZ, 0x1, UP0 ;  /* 0x00000001ff077887 */ /* 0x000fe40008000000 */
[----:B------:R-:W-:-:S04]  /*2b70*/  USEL UR4, UR4, URZ, UP0 ;  /* 0x000000ff04047287 */ /* 0x000fc80008000000 */
[----:B------:R-:W-:Y:S01]  /*2b80*/  ULEA UR4, UR4, UR37, 0x3 ;  /* 0x0000002504047291 */ /* 0x000fe2000f8e18ff */
[----:B-1----:R-:W-:-:S04]  /*2b90*/  LOP3.LUT R3, R12, UR7, RZ, 0x3c, !PT ;  /* 0x000000070c037c12 */ /* 0x002fc8000f8e3cff */
[----:B------:R-:W-:-:S04]  /*2ba0*/  SHF.L.U32 R0, R3, 0x1f, RZ ;  /* 0x0000001f03007819 */ /* 0x000fc800000006ff */
[----:B------:R-:W1:Y:S02]  /*2bb0*/  SYNCS.PHASECHK.TRANS64 P0, [UR4+0xd0], R0 ;  /* 0x0000d000ff0075a7 */ /* 0x000e640008001004 */
[----:B-1----:R-:W-:Y:S05]  /*2bc0*/  @P0 EXIT ;  /* 0x000000000000094d */ /* 0x002fea0003800000 */
[----:B------:R-:W-:Y:S02]  /*2bd0*/  SHF.L.U32 R3, R3, 0x1f, RZ ;  /* 0x0000001f03037819 */ /* 0x000fe400000006ff */
[----:B------:R-:W-:-:S07]  /*2be0*/  MOV R0, UR4 ;  /* 0x0000000400007c02 */ /* 0x000fce0008000f00 */
.L_x_50:
[----:B-1----:R1:W2:Y:S02]  /*2bf0*/  SYNCS.PHASECHK.TRANS64.TRYWAIT P0, [R0+URZ+0xd0], R3 ;  /* 0x0000d003000075a7 */ /* 0x0022a400080011ff */
[----:B--2---:R-:W-:Y:S05]  /*2c00*/  @!P0 NANOSLEEP.SYNCS 0x989680 ;  /* 0x009896800000895d */ /* 0x004fea0003900000 */
[----:B------:R-:W2:Y:S02]  /*2c10*/  @!P0 SYNCS.PHASECHK.TRANS64 P0, [R0+URZ+0xd0], R3 ;  /* 0x0000d003000085a7 */ /* 0x000ea400080010ff */
[----:B--2---:R-:W-:Y:S05]  /*2c20*/  @P0 EXIT ;  /* 0x000000000000094d */ /* 0x004fea0003800000 */
[----:B------:R-:W-:Y:S05]  /*2c30*/  BRA `(.L_x_50) ;  /* 0xfffffffc00ec7947 */ /* 0x000fea000383ffff */
.L_x_43:
[----:B------:R-:W-:-:S09]  /*2c40*/  UISETP.NE.AND UP1, UPT, UR8, URZ, UPT ;  /* 0x000000ff0800728c */ /* 0x000fd2000bf25270 */
[----:B------:R-:W-:Y:S05]  /*2c50*/  BRA.U UP1, `(.L_x_51) ;  /* 0x0000000d01347547 */ /* 0x000fea000b800000 */
[----:B------:R-:W-:Y:S01]  /*2c60*/  UMOV UR4, 0x40 ;  /* 0x0000004000047882 */ /* 0x000fe20000000000 */
[----:B------:R-:W-:Y:S01]  /*2c70*/  NOP ;  /* 0x0000000000007918 */ /* 0x000fe20000000000 */
[----:B------:R-:W-:Y:S01]  /*2c80*/  ULEA UR4, UR37, UR4, 0x18 ;  /* 0x0000000425047291 */ /* 0x000fe2000f8ec0ff */
[----:B------:R-:W-:Y:S02]  /*2c90*/  UMOV UR5, 0x400 ;  /* 0x0000040000057882 */ /* 0x000fe40000000000 */
[----:B------:R-:W-:-:S06]  /*2ca0*/  ULEA UR37, UR37, UR5, 0x18 ;  /* 0x0000000525257291 */ /* 0x000fcc000f8ec0ff */
[----:B------:R-:W1:Y:S02]  /*2cb0*/  LDS.U8 R0, [UR4+0x1c] ;  /* 0x00001c04ff007984 */ /* 0x000e640008000000 */
[----:B-1----:R-:W-:-:S13]  /*2cc0*/  ISETP.NE.AND P0, PT, R0, RZ, PT ;  /* 0x000000ff0000720c */ /* 0x002fda0003f05270 */
[----:B------:R-:W-:Y:S05]  /*2cd0*/  @P0 BRA `(.L_x_52) ;  /* 0x0000000000580947 */ /* 0x000fea0003800000 */
[----:B------:R-:W-:-:S13]  /*2ce0*/  ELECT P0, URZ, PT ;  /* 0x0000000000ff782f */ /* 0x000fda0003800000 */
[----:B------:R-:W-:Y:S05]  /*2cf0*/  @!P0 BRA `(.L_x_53) ;  /* 0x0000000000608947 */ /* 0x000fea0003800000 */
[----:B------:R-:W-:Y:S01]  /*2d00*/  UMOV UR5, 0x10 ;  /* 0x0000001000057882 */ /* 0x000fe20000000000 */
[----:B------:R-:W-:Y:S01]  /*2d10*/  HFMA2 R0, -RZ, RZ, 0, 5.9604644775390625e-08 ;  /* 0x00000001ff007431 */ /* 0x000fe200000001ff */
[----:B------:R-:W-:-:S03]  /*2d20*/  MOV R2, 0xffff ;  /* 0x0000ffff00027802 */ /* 0x000fc60000000f00 */
[----:B------:R-:W-:Y:S04]  /*2d30*/  DEPBAR.LE SB1, 0x36 ;  /* 0x00009d800000791a */ /* 0x000fe80000000000 */
[----:B------:R-:W1:Y:S02]  /*2d40*/  UTCATOMSWS.FIND_AND_SET.ALIGN UP0, UR5, UR5 ;  /* 0x00000005000575e3 */ /* 0x000e640008000800 */
[----:B-1----:R-:W-:Y:S01]  /*2d50*/  MOV R3, UR5 ;  /* 0x0000000500037c02 */ /* 0x002fe20008000f00 */
[----:B------:R-:W-:Y:S06]  /*2d60*/  BRA.U UP0, `(.L_x_54) ;  /* 0x0000000100187547 */ /* 0x000fec000b800000 */
.L_x_55:
[----:B------:R-:W-:Y:S05]  /*2d70*/  NANOSLEEP 0x64 ;  /* 0x000000640000795d */ /* 0x000fea0003800000 */
[----:B------:R-:W-:-:S05]  /*2d80*/  UMOV UR5, 0x10 ;  /* 0x0000001000057882 */ /* 0x000fca0000000000 */
[----:B------:R-:W-:Y:S04]  /*2d90*/  DEPBAR.LE SB1, 0x36 ;  /* 0x00009d800000791a */ /* 0x000fe80000000000 */
[----:B------:R-:W1:Y:S02]  /*2da0*/  UTCATOMSWS.FIND_AND_SET.ALIGN UP0, UR5, UR5 ;  /* 0x00000005000575e3 */ /* 0x000e640008000800 */
[----:B-1----:R-:W-:Y:S01]  /*2db0*/  MOV R3, UR5 ;  /* 0x0000000500037c02 */ /* 0x002fe20008000f00 */
[----:B------:R-:W-:Y:S05]  /*2dc0*/  BRA.U !UP0, `(.L_x_55) ;  /* 0xfffffffd08e87547 */ /* 0x000fea000b83ffff */
.L_x_54:
[-C--:B------:R-:W-:Y:S02]  /*2dd0*/  SHF.L.U32 R2, R2, R3.reuse, RZ ;  /* 0x0000000302027219 */ /* 0x080fe400000006ff */
[----:B------:R-:W-:Y:S01]  /*2de0*/  SHF.L.U32 R0, R0, R3, RZ ;  /* 0x0000000300007219 */ /* 0x000fe200000006ff */
[----:B------:R-:W-:Y:S02]  /*2df0*/  IMAD.SHL.U32 R3, R3, 0x20, RZ ;  /* 0x0000002003037824 */ /* 0x000fe400078e00ff */
[----:B------:R1:W-:Y:S04]  /*2e00*/  ATOMS.OR RZ, [UR4+0x14], R2 ;  /* 0x00001402ffff798c */ /* 0x0003e8000b000004 */
[----:B------:R1:W-:Y:S04]  /*2e10*/  ATOMS.OR RZ, [UR4+0x18], R0 ;  /* 0x00001800ffff798c */ /* 0x0003e8000b000004 */
[----:B------:R1:W-:Y:S01]  /*2e20*/  STS [UR37+0x150], R3 ;  /* 0x00015003ff007988 */ /* 0x0003e20008000825 */
[----:B------:R-:W-:Y:S05]  /*2e30*/  BRA `(.L_x_53) ;  /* 0x0000000000107947 */ /* 0x000fea0003800000 */
.L_x_52:
[----:B------:R-:W-:Y:S02]  /*2e40*/  MOV R0, 0xffffffff ;  /* 0xffffffff00007802 */ /* 0x000fe40000000f00 */
[----:B------:R-:W-:-:S03]  /*2e50*/  MOV R2, 0x2e80 ;  /* 0x00002e8000027802 */ /* 0x000fc60000000f00 */
[----:B------:R1:W-:Y:S04]  /*2e60*/  STS [UR37+0x150], R0 ;  /* 0x00015000ff007988 */ /* 0x0003e80008000825 */
[----:B-1-3-5:R-:W-:Y:S05]  /*2e70*/  CALL.REL.NOINC `($__internal_1_$__cuda_sm10x_tcgen05_guardrail_trap_phase_invalid_during_alloc) ;  /* 0x0000008c00ac7944 */ /* 0x02afea0003c00000 */
.L_x_53:
[----:B------:R-:W-:Y:S05]  /*2e80*/  WARPSYNC.ALL ;  /* 0x0000000000007948 */ /* 0x000fea0003800000 */
[----:B------:R-:W2:Y:S01]  /*2e90*/  S2UR UR6, SR_CgaCtaId ;  /* 0x00000000000679c3 */ /* 0x000ea20000008800 */
[----:B------:R-:W-:Y:S01]  /*2ea0*/  UMOV UR4, 0x400 ;  /* 0x0000040000047882 */ /* 0x000fe20000000000 */
[----:B------:R-:W-:-:S06]  /*2eb0*/  NOP ;  /* 0x0000000000007918 */ /* 0x000fcc0000000000 */
[----:B------:R-:W-:Y:S06]  /*2ec0*/  BAR.ARV 0x6, 0xa0 ;  /* 0x0182800000007b1d */ /* 0x000fec0000002000 */
[----:B------:R-:W4:Y:S01]  /*2ed0*/  LDCU UR7, c[0x0][0x38c] ;  /* 0x00007180ff0777ac */ /* 0x000f220008000800 */
[----:B------:R-:W-:Y:S01]  /*2ee0*/  IMAD.MOV.U32 R11, RZ, RZ, 0x1 ;  /* 0x00000001ff0b7424 */ /* 0x000fe200078e00ff */
[----:B------:R-:W-:Y:S01]  /*2ef0*/  CS2R R8, SRZ ;  /* 0x0000000000087805 */ /* 0x000fe2000001ff00 */
[----:B------:R-:W-:Y:S01]  /*2f00*/  IMAD.MOV.U32 R10, RZ, RZ, RZ ;  /* 0x000000ffff0a7224 */ /* 0x000fe200078e00ff */
[----:B------:R-:W-:Y:S01]  /*2f10*/  UMOV UR18, URZ ;  /* 0x000000ff00127c82 */ /* 0x000fe20008000000 */
[----:B------:R-:W-:Y:S01]  /*2f20*/  UMOV UR17, URZ ;  /* 0x000000ff00117c82 */ /* 0x000fe20008000000 */
[----:B------:R-:W-:Y:S01]  /*2f30*/  UMOV UR22, 0x0 ;  /* 0x0000000000167882 */ /* 0x000fe20000000000 */
[----:B------:R-:W-:Y:S01]  /*2f40*/  UMOV UR23, 0x8400090 ;  /* 0x0840009000177882 */ /* 0x000fe20000000000 */
[----:B------:R-:W-:Y:S01]  /*2f50*/  UMOV UR20, 0x0 ;  /* 0x0000000000147882 */ /* 0x000fe20000000000 */
[----:B------:R-:W-:Y:S01]  /*2f60*/  UMOV UR21, 0x8400090 ;  /* 0x0840009000157882 */ /* 0x000fe20000000000 */
[----:B--2---:R-:W-:Y:S01]  /*2f70*/  ULEA UR6, UR6, UR4, 0x18 ;  /* 0x0000000406067291 */ /* 0x004fe2000f8ec0ff */
[----:B------:R-:W2:Y:S03]  /*2f80*/  LDCU UR4, c[0x0][0x38c] ;  /* 0x00007180ff0477ac */ /* 0x000ea60008000800 */
[----:B------:R-:W-:-:S02]  /*2f90*/  UIADD3 UR11, UPT, UPT, UR6, 0xc400, URZ ;  /* 0x0000c400060b7890 */ /* 0x000fc4000fffe0ff */
[----:B----4-:R-:W-:-:S03]  /*2fa0*/  UIADD3 UR7, UPT, UPT, UR7, 0x3f, URZ ;  /* 0x0000003f07077890 */ /* 0x010fc6000fffe0ff */
[----:B-1----:R-:W1:Y:S01]  /*2fb0*/  LDS R0, [UR6+0x150] ;  /* 0x00015006ff007984 */ /* 0x002e620008000800 */
[----:B------:R-:W-:Y:S02]  /*2fc0*/  UIADD3 UR12, UPT, UPT, UR6, 0x1a400, URZ ;  /* 0x0001a400060c7890 */ /* 0x000fe4000fffe0ff */
[----:B------:R-:W-:Y:S02]  /*2fd0*/  USHF.R.S32.HI UR5, URZ, 0x1f, UR7 ;  /* 0x0000001fff057899 */ /* 0x000fe40008011407 */
[----:B------:R-:W-:Y:S02]  /*2fe0*/  USHF.R.U32.HI UR11, URZ, 0x4, UR11 ;  /* 0x00000004ff0b7899 */ /* 0x000fe4000801160b */
[----:B------:R-:W-:Y:S02]  /*2ff0*/  ULEA.HI UR5, UR5, UR7, URZ, 0x6 ;  /* 0x0000000705057291 */ /* 0x000fe4000f8f30ff */
[----:B------:R-:W-:Y:S02]  /*3000*/  USHF.R.U32.HI UR12, URZ, 0x4, UR12 ;  /* 0x00000004ff0c7899 */ /* 0x000fe4000801160c */
[----:B------:R-:W-:-:S02]  /*3010*/  USHF.R.S32.HI UR5, URZ, 0x6, UR5 ;  /* 0x00000006ff057899 */ /* 0x000fc40008011405 */
[----:B------:R-:W-:Y:S02]  /*3020*/  ULOP3.LUT UR11, UR11, 0x3fff, URZ, 0xc0, !UPT ;  /* 0x00003fff0b0b7892 */ /* 0x000fe4000f8ec0ff */
[----:B------:R-:W-:Y:S02]  /*3030*/  UISETP.LT.AND UP0, UPT, UR5, 0x1, UPT ;  /* 0x000000010500788c */ /* 0x000fe4000bf01270 */
[----:B------:R-:W-:Y:S02]  /*3040*/  ULOP3.LUT UR12, UR12, 0x3fff, URZ, 0xc0, !UPT ;  /* 0x00003fff0c0c7892 */ /* 0x000fe4000f8ec0ff */
[----:B------:R-:W-:Y:S02]  /*3050*/  USEL UR10, UR5, 0x1, !UP0 ;  /* 0x00000001050a7887 */ /* 0x000fe4000c000000 */
[----:B------:R-:W-:Y:S02]  /*3060*/  ULOP3.LUT UR11, UR11, 0x10000, URZ, 0xfc, !UPT ;  /* 0x000100000b0b7892 */ /* 0x000fe4000f8efcff */
[----:B------:R-:W-:-:S02]  /*3070*/  ULOP3.LUT UR12, UR12, 0x10000, URZ, 0xfc, !UPT ;  /* 0x000100000c0c7892 */ /* 0x000fc4000f8efcff */
[----:B------:R-:W-:Y:S02]  /*3080*/  UIADD3 UR10, UPT, UPT, -UR10, URZ, URZ ;  /* 0x000000ff0a0a7290 */ /* 0x000fe4000fffe1ff */
[----:B--2---:R-:W-:Y:S01]  /*3090*/  UISETP.GE.AND UP3, UPT, UR4, 0x1, UPT ;  /* 0x000000010400788c */ /* 0x004fe2000bf66270 */
[----:B-1----:R-:W-:-:S15]  /*30a0*/  R2UR UR19, R0 ;  /* 0x00000000001372ca */ /* 0x002fde00000e0000 */
.L_x_62:
[----:B------:R-:W-:Y:S02]  /*30b0*/  LEA R0, R10, UR6, 0x3 ;  /* 0x000000060a007c11 */ /* 0x000fe4000f8e18ff */
[----:B------:R-:W-:Y:S02]  /*30c0*/  SHF.L.U32 R5, R9, 0x1f, RZ ;  /* 0x0000001f09057819 */ /* 0x000fe400000006ff */
[----:B------:R-:W-:Y:S01]  /*30d0*/  PLOP3.LUT P0, PT, PT, PT, UP3, 0x80, 0x8 ;  /* 0x000000000008781c */ /* 0x000fe20003f0f038 */
[----:B------:R-:W-:Y:S01]  /*30e0*/  VIADD R3, R0, 0xd0 ;  /* 0x000000d000037836 */ /* 0x000fe20000000000 */
[----:B-1----:R-:W1:Y:S02]  /*30f0*/  SYNCS.PHASECHK.TRANS64.TRYWAIT P1, [R0+URZ+0xc0], R5 ;  /* 0x0000c005000075a7 */ /* 0x002e6400080211ff */
[----:B-1--4-:R-:W-:Y:S09]  /*3100*/  @!P1 BRA `(.L_x_56) ;  /* 0x00000084003c9947 */ /* 0x012ff20003800000 */
.L_x_150:
[----:B------:R-:W-:Y:S01]  /*3110*/  LEA R4, R10, UR6, 0x4 ;  /* 0x000000060a047c11 */ /* 0x000fe2000f8e20ff */
[----:B------:R-:W-:Y:S01]  /*3120*/  @UP3 ULEA UR4, UR17, UR6, 0x3 ;  /* 0x0000000611043291 */ /* 0x000fe2000f8e18ff */
[----:B------:R-:W-:Y:S01]  /*3130*/  PLOP3.LUT P2, PT, PT, PT, PT, 0x80, 0x8 ;  /* 0x000000000008781c */ /* 0x000fe20003f4f070 */
[----:B------:R-:W-:Y:S01]  /*3140*/  ULEA UR8, UR18, UR6, 0x3 ;  /* 0x0000000612087291 */ /* 0x000fe2000f8e18ff */
[----:B------:R-:W-:Y:S01]  /*3150*/  PRMT R3, RZ, 0x654, R3 ;  /* 0x00000654ff037816 */ /* 0x000fe20000000003 */
[----:B------:R-:W-:Y:S01]  /*3160*/  ULEA UR9, UR18, UR19, 0x8 ;  /* 0x0000001312097291 */ /* 0x000fe2000f8e40ff */
[----:B-1----:R-:W1:Y:S01]  /*3170*/  LDS.128 R4, [R4+0x130] ;  /* 0x0001300004047984 */ /* 0x002e620000000c00 */
[----:B------:R-:W-:Y:S02]  /*3180*/  @P0 SHF.L.U32 R2, R8, 0x1f, RZ ;  /* 0x0000001f08020819 */ /* 0x000fe400000006ff */
[----:B------:R-:W-:Y:S01]  /*3190*/  SHF.L.U32 R0, R11, 0x1f, RZ ;  /* 0x0000001f0b007819 */ /* 0x000fe200000006ff */
[----:B------:R-:W-:Y:S01]  /*31a0*/  @!PT LDS RZ, [RZ] ;  /* 0x00000000fffff984 */ /* 0x000fe20000000800 */
[----:B------:R-:W-:Y:S01]  /*31b0*/  @!PT LDS RZ, [RZ] ;  /* 0x00000000fffff984 */ /* 0x000fe20000000800 */
[----:B------:R-:W-:Y:S01]  /*31c0*/  @!PT LDS RZ, [RZ] ;  /* 0x00000000fffff984 */ /* 0x000fe20000000800 */
[----:B------:R-:W-:Y:S01]  /*31d0*/  @!PT LDS RZ, [RZ] ;  /* 0x00000000fffff984 */ /* 0x000fe20000000800 */
[----:B------:R2:W-:Y:S06]  /*31e0*/  MEMBAR.ALL.CTA ;  /* 0x0000000000007992 */ /* 0x0005ec0000008000 */
[----:B--2---:R-:W2:Y:S02]  /*31f0*/  FENCE.VIEW.ASYNC.S ;  /* 0x00000000000073c6 */ /* 0x004ea40000000000 */
[----:B--2---:R2:W-:Y:S01]  /*3200*/  SYNCS.ARRIVE.TRANS64.RED.A1T0 RZ, [R3+URZ], RZ ;  /* 0x000000ff03ff79a7 */ /* 0x0045e200081004ff */
[----:B------:R2:W4:Y:S01]  /*3210*/  @P0 SYNCS.PHASECHK.TRANS64.TRYWAIT P2, [UR4], R2 ;  /* 0x00000002ff0005a7 */ /* 0x0005220008041104 */
[----:B-1----:R-:W-:Y:S01]  /*3220*/  LOP3.LUT P1, RZ, R6, 0x1, RZ, 0xc0, !PT ;  /* 0x0000000106ff7812 */ /* 0x002fe2000782c0ff */
[----:B------:R-:W1:Y:S02]  /*3230*/  SYNCS.PHASECHK.TRANS64.TRYWAIT P0, [UR8+0xf0], R0 ;  /* 0x0000f000ff0075a7 */ /* 0x000e640008001108 */
[----:B-12-4-:R-:W-:Y:S10]  /*3240*/  @!P0 BRA `(.L_x_57) ;  /* 0x0000008400008947 */ /* 0x016ff40003800000 */
.L_x_152:
[----:B------:R-:W-:Y:S01]  /*3250*/  IADD3 R10, PT, PT, R10, 0x1, RZ ;  /* 0x000000010a0a7810 */ /* 0x000fe20007ffe0ff */
[----:B------:R-:W-:Y:S06]  /*3260*/  BRA.U !UP3, `(.L_x_58) ;  /* 0x000000010b987547 */ /* 0x000fec000b800000 */
[----:B------:R-:W-:Y:S01]  /*3270*/  UPLOP3.LUT UP4, UPT, UPT, UPT, UPT, 0x40, 0x4 ;  /* 0x000000000004789c */ /* 0x000fe20003f8e870 */
[----:B------:R-:W-:Y:S01]  /*3280*/  UMOV UR16, UR10 ;  /* 0x0000000a00107c82 */ /* 0x000fe20008000000 */
[----:B------:R-:W-:Y:S01]  /*3290*/  UMOV UR15, UR5 ;  /* 0x00000005000f7c82 */ /* 0x000fe20008000000 */
[----:B------:R-:W-:-:S08]  /*32a0*/  UMOV UR14, UR17 ;  /* 0x00000011000e7c82 */ /* 0x000fd00008000000 */
.L_x_61:
[----:B------:R-:W-:Y:S02]  /*32b0*/  UIADD3 UR16, UPT, UPT, UR16, 0x1, URZ ;  /* 0x0000000110107890 */ /* 0x000fe4000fffe0ff */
[----:B--2---:R-:W-:Y:S02]  /*32c0*/  ULEA UR7, UR14, UR6, 0x3 ;  /* 0x000000060e077291 */ /* 0x004fe4000f8e18ff */
[----:B------:R-:W-:Y:S01]  /*32d0*/  UISETP.NE.AND UP0, UPT, UR16, URZ, UPT ;  /* 0x000000ff1000728c */ /* 0x000fe2000bf05270 */
[----:B----4-:R-:W-:Y:S10]  /*32e0*/  @P2 BRA `(.L_x_59) ;  /* 0x00000000000c2947 */ /* 0x010ff40003800000 */
[----:B-1----:R-:W-:Y:S04]  /*32f0*/  SHF.L.U32 R3, R8, 0x1f, RZ ;  /* 0x0000001f08037819 */ /* 0x002fe800000006ff */
[----:B------:R-:W1:Y:S02]  /*3300*/  SYNCS.PHASECHK.TRANS64.TRYWAIT P0, [UR7], R3 ;  /* 0x00000003ff0075a7 */ /* 0x000e640008001107 */
[----:B-1----:R-:W-:Y:S05]  /*3310*/  @!P0 BRA `(.L_x_60) ;  /* 0x0000008000e48947 */ /* 0x002fea0003800000 */
.L_x_59:
[----:B------:R-:W-:Y:S01]  /*3320*/  UISETP.NE.AND UP1, UPT, UR15, 0x1, UPT ;  /* 0x000000010f00788c */ /* 0x000fe2000bf25270 */
[----:B------:R-:W-:Y:S01]  /*3330*/  PLOP3.LUT P2, PT, PT, PT, PT, 0x80, 0x8 ;  /* 0x000000000008781c */ /* 0x000fe20003f4f070 */
[----:B------:R-:W-:Y:S02]  /*3340*/  UIADD3 UR17, UPT, UPT, UR14, 0x1, URZ ;  /* 0x000000010e117890 */ /* 0x000fe4000fffe0ff */
[----:B------:R-:W-:Y:S02]  /*3350*/  ULEA UR24, UR14, UR12, 0xa ;  /* 0x0000000c0e187291 */ /* 0x000fe4000f8e50ff */
[----:B------:R-:W-:Y:S01]  /*3360*/  UISETP.NE.AND UP2, UPT, UR17, 0x7, UPT ;  /* 0x000000071100788c */ /* 0x000fe2000bf45270 */
[----:B------:R-:W-:Y:S01]  /*3370*/  PLOP3.LUT P0, PT, PT, PT, UP1, 0x80, 0x8 ;  /* 0x000000000008781c */ /* 0x000fe20003f0f018 */
[----:B------:R-:W-:Y:S02]  /*3380*/  ULEA UR26, UR14, UR11, 0x9 ;  /* 0x0000000b0e1a7291 */ /* 0x000fe4000f8e48ff */
[----:B------:R-:W-:Y:S02]  /*3390*/  USEL UR13, URZ, 0x1, UP2 ;  /* 0x00000001ff0d7887 */ /* 0x000fe40009000000 */
[----:B------:R-:W-:Y:S02]  /*33a0*/  USEL UR17, UR17, URZ, UP2 ;  /* 0x000000ff11117287 */ /* 0x000fe40009000000 */
[----:B------:R-:W-:Y:S02]  /*33b0*/  UIADD3 UR30, UPT, UPT, UR24, 0x2, URZ ;  /* 0x00000002181e7890 */ /* 0x000fe4000fffe0ff */
[----:B------:R-:W-:Y:S01]  /*33c0*/  @UP1 ULEA UR4, UR17, UR6, 0x3 ;  /* 0x0000000611041291 */ /* 0x000fe2000f8e18ff */
[----:B------:R-:W-:Y:S01]  /*33d0*/  LOP3.LUT R8, R8, UR13, RZ, 0x3c, !PT ;  /* 0x0000000d08087c12 */ /* 0x000fe2000f8e3cff */
[----:B------:R-:W-:Y:S02]  /*33e0*/  UIADD3 UR28, UPT, UPT, UR26, 0x2, URZ ;  /* 0x000000021a1c7890 */ /* 0x000fe4000fffe0ff */
[----:B------:R-:W-:Y:S01]  /*33f0*/  UIADD3 UR7, UPT, UPT, UR7, 0x38, URZ ;  /* 0x0000003807077890 */ /* 0x000fe2000fffe0ff */
[----:B-1----:R-:W-:Y:S01]  /*3400*/  @P0 SHF.L.U32 R0, R8, 0x1f, RZ ;  /* 0x0000001f08000819 */ /* 0x002fe200000006ff */
[----:B------:R-:W-:Y:S01]  /*3410*/  UMOV UR25, 0x80004020 ;  /* 0x8000402000197882 */ /* 0x000fe20000000000 */
[----:B------:R-:W-:Y:S01]  /*3420*/  UMOV UR27, 0x80004020 ;  /* 0x80004020001b7882 */ /* 0x000fe20000000000 */
[----:B------:R-:W-:Y:S01]  /*3430*/  UMOV UR31, 0x80004020 ;  /* 0x80004020001f7882 */ /* 0x000fe20000000000 */
[----:B------:R2:W4:Y:S01]  /*3440*/  @P0 SYNCS.PHASECHK.TRANS64.TRYWAIT P2, [UR4], R0 ;  /* 0x00000000ff0005a7 */ /* 0x0005220008041104 */
[----:B------:R-:W-:Y:S01]  /*3450*/  UIADD3 UR15, UPT, UPT, UR15, -0x1, URZ ;  /* 0xffffffff0f0f7890 */ /* 0x000fe2000fffe0ff */
[----:B------:R2:W-:Y:S01]  /*3460*/  UTCQMMA gdesc[UR26], gdesc[UR24], tmem[UR9], tmem[UR22], idesc[UR23], UP4 ;  /* 0x00ff16181a0075ea */ /* 0x0005e2000a000309 */
[----:B------:R-:W-:Y:S01]  /*3470*/  UPLOP3.LUT UP4, UPT, UPT, UPT, UPT, 0x80, 0x8 ;  /* 0x000000000008789c */ /* 0x000fe20003f8f070 */
[----:B------:R-:W-:Y:S01]  /*3480*/  UMOV UR29, 0x80004020 ;  /* 0x80004020001d7882 */ /* 0x000fe20000000000 */
[----:B------:R-:W-:Y:S01]  /*3490*/  UMOV UR14, UR17 ;  /* 0x00000011000e7c82 */ /* 0x000fe20008000000 */
[----:B------:R2:W-:Y:S01]  /*34a0*/  UTCQMMA gdesc[UR28], gdesc[UR30], tmem[UR9], tmem[UR20], idesc[UR21], UPT ;  /* 0x00ff141e1c0075ea */ /* 0x0005e2000b800309 */
[----:B------:R2:W-:Y:S01]  /*34b0*/  UTCBAR [UR7], URZ ;  /* 0x000000ff070073e9 */ /* 0x0005e200080000ff */
[----:B------:R-:W-:Y:S06]  /*34c0*/  BRA.U UP0, `(.L_x_61) ;  /* 0xfffffffd00787547 */ /* 0x000fec000b83ffff */
.L_x_58:
[----:B------:R-:W-:Y:S01]  /*34d0*/  UIADD3 UR18, UPT, UPT, UR18, 0x1, URZ ;  /* 0x0000000112127890 */ /* 0x000fe2000fffe0ff */
[C---:B------:R-:W-:Y:S01]  /*34e0*/  ISETP.NE.AND P0, PT, R10.reuse, 0x2, PT ;  /* 0x000000020a00780c */ /* 0x040fe20003f05270 */
[----:B------:R-:W-:Y:S02]  /*34f0*/  UIADD3 UR8, UPT, UPT, UR8, 0xe0, URZ ;  /* 0x000000e008087890 */ /* 0x000fe4000fffe0ff */
[----:B------:R-:W-:Y:S01]  /*3500*/  UISETP.NE.AND UP0, UPT, UR18, 0x2, UPT ;  /* 0x000000021200788c */ /* 0x000fe2000bf05270 */
[----:B-12---:R-:W-:Y:S02]  /*3510*/  SEL R0, RZ, 0x1, P0 ;  /* 0x00000001ff007807 */ /* 0x006fe40000000000 */
[----:B------:R-:W-:Y:S01]  /*3520*/  SEL R10, R10, RZ, P0 ;  /* 0x000000ff0a0a7207 */ /* 0x000fe20000000000 */
[----:B------:R-:W-:Y:S01]  /*3530*/  USEL UR4, URZ, 0x1, UP0 ;  /* 0x00000001ff047887 */ /* 0x000fe20008000000 */
[----:B------:R-:W-:Y:S01]  /*3540*/  LOP3.LUT R9, R9, R0, RZ, 0x3c, !PT ;  /* 0x0000000009097212 */ /* 0x000fe200078e3cff */
[----:B------:R-:W-:Y:S01]  /*3550*/  USEL UR18, UR18, URZ, UP0 ;  /* 0x000000ff12127287 */ /* 0x000fe20008000000 */
[----:B------:R1:W-:Y:S03]  /*3560*/  UTCBAR [UR8], URZ ;  /* 0x000000ff080073e9 */ /* 0x0003e600080000ff */
[----:B------:R-:W-:Y:S01]  /*3570*/  LOP3.LUT R11, R11, UR4, RZ, 0x3c, !PT ;  /* 0x000000040b0b7c12 */ /* 0x000fe2000f8e3cff */
[----:B------:R-:W-:Y:S07]  /*3580*/  @P1 BRA `(.L_x_62) ;  /* 0xfffffff800c81947 */ /* 0x000fee000383ffff */
[----:B------:R-:W2:Y:S01]  /*3590*/  S2UR UR4, SR_CgaCtaId ;  /* 0x00000000000479c3 */ /* 0x000ea20000008800 */
[----:B------:R-:W-:Y:S01]  /*35a0*/  ELECT P0, URZ, PT ;  /* 0x0000000000ff782f */ /* 0x000fe20003800000 */
[----:B------:R-:W-:Y:S01]  /*35b0*/  IMAD.MOV.U32 R0, RZ, RZ, 0x1 ;  /* 0x00000001ff007424 */ /* 0x000fe200078e00ff */
[----:B------:R-:W-:Y:S01]  /*35c0*/  UIADD3 UR6, UPT, UPT, UR6, 0xf0, URZ ;  /* 0x000000f006067890 */ /* 0x000fe2000fffe0ff */
[----:B------:R-:W-:Y:S01]  /*35d0*/  SHF.L.U32 R3, R11, 0x1f, RZ ;  /* 0x0000001f0b037819 */ /* 0x000fe200000006ff */
[----:B------:R-:W-:-:S03]  /*35e0*/  UMOV UR5, 0x40 ;  /* 0x0000004000057882 */ /* 0x000fc60000000000 */
[----:B------:R-:W-:Y:S01]  /*35f0*/  UVIRTCOUNT.DEALLOC.SMPOOL 0x80 ;  /* 0x000000800000784c */ /* 0x000fe20000000000 */
[----:B--2---:R-:W-:Y:S02]  /*3600*/  ULEA UR4, UR4, UR5, 0x18 ;  /* 0x0000000504047291 */ /* 0x004fe4000f8ec0ff */
[----:B------:R-:W-:-:S07]  /*3610*/  ULEA UR5, UR18, UR6, 0x3 ;  /* 0x0000000612057291 */ /* 0x000fce000f8e18ff */
[----:B------:R2:W-:Y:S02]  /*3620*/  @P0 STS.U8 [UR4+0x1c], R0 ;  /* 0x00001c00ff000988 */ /* 0x0005e40008000004 */
[----:B------:R-:W3:Y:S02]  /*3630*/  SYNCS.PHASECHK.TRANS64.TRYWAIT P0, [UR5], R3 ;  /* 0x00000003ff0075a7 */ /* 0x000ee40008001105 */
[----:B--23--:R-:W-:Y:S05]  /*3640*/  @!P0 BRA `(.L_x_63) ;  /* 0x0000008000308947 */ /* 0x00cfea0003800000 */
.L_x_155:
[----:B------:R-:W-:-:S04]  /*3650*/  UIADD3 UR7, UPT, UPT, UR18, 0x1, URZ ;  /* 0x0000000112077890 */ /* 0x000fc8000fffe0ff */
[----:B------:R-:W-:-:S04]  /*3660*/  UISETP.NE.AND UP0, UPT, UR7, 0x2, UPT ;  /* 0x000000020700788c */ /* 0x000fc8000bf05270 */
[----:B------:R-:W-:Y:S02]  /*3670*/  USEL UR5, URZ, 0x1, UP0 ;  /* 0x00000001ff057887 */ /* 0x000fe40008000000 */
[----:B------:R-:W-:-:S04]  /*3680*/  USEL UR7, UR7, URZ, UP0 ;  /* 0x000000ff07077287 */ /* 0x000fc80008000000 */
[----:B------:R-:W-:Y:S01]  /*3690*/  ULEA UR7, UR7, UR6, 0x3 ;  /* 0x0000000607077291 */ /* 0x000fe2000f8e18ff */
[----:B--2---:R-:W-:-:S04]  /*36a0*/  LOP3.LUT R3, R11, UR5, RZ, 0x3c, !PT ;  /* 0x000000050b037c12 */ /* 0x004fc8000f8e3cff */
[----:B------:R-:W-:-:S04]  /*36b0*/  SHF.L.U32 R3, R3, 0x1f, RZ ;  /* 0x0000001f03037819 */ /* 0x000fc800000006ff */
[----:B------:R-:W2:Y:S02]  /*36c0*/  SYNCS.PHASECHK.TRANS64.TRYWAIT P0, [UR7], R3 ;  /* 0x00000003ff0075a7 */ /* 0x000ea40008001107 */
[----:B--2---:R-:W-:Y:S05]  /*36d0*/  @!P0 BRA `(.L_x_64) ;  /* 0x0000008000248947 */ /* 0x004fea0003800000 */
.L_x_157:
[----:B------:R-:W-:Y:S01]  /*36e0*/  NOP ;  /* 0x0000000000007918 */ /* 0x000fe20000000000 */
[----:B--2---:R-:W2:Y:S01]  /*36f0*/  LDS R0, [UR4+0x14] ;  /* 0x00001404ff007984 */ /* 0x004ea20008000800 */
[----:B------:R-:W-:Y:S01]  /*3700*/  ULOP3.LUT UR6, UR19, 0xffff, URZ, 0xc0, !UPT ;  /* 0x0000ffff13067892 */ /* 0x000fe2000f8ec0ff */
[----:B-1----:R-:W-:Y:S01]  /*3710*/  UMOV UR8, 0xffff ;  /* 0x0000ffff00087882 */ /* 0x002fe20000000000 */
[----:B------:R-:W-:Y:S02]  /*3720*/  UMOV UR5, 0x1 ;  /* 0x0000000100057882 */ /* 0x000fe40000000000 */
[----:B------:R-:W-:-:S04]  /*3730*/  USHF.R.U32.HI UR6, URZ, 0x5, UR6 ;  /* 0x00000005ff067899 */ /* 0x000fc80008011606 */
[----:B------:R-:W-:Y:S02]  /*3740*/  USHF.L.U32 UR8, UR8, UR6, URZ ;  /* 0x0000000608087299 */ /* 0x000fe400080006ff */
[----:B------:R-:W-:-:S04]  /*3750*/  USHF.L.U32 UR5, UR5, UR6, URZ ;  /* 0x0000000605057299 */ /* 0x000fc800080006ff */
[----:B--2---:R-:W-:-:S04]  /*3760*/  LOP3.LUT R0, R0, UR8, RZ, 0xc0, !PT ;  /* 0x0000000800007c12 */ /* 0x004fc8000f8ec0ff */
[----:B------:R-:W-:-:S13]  /*3770*/  ISETP.NE.AND P0, PT, R0, UR8, PT ;  /* 0x0000000800007c0c */ /* 0x000fda000bf05270 */
[----:B------:R-:W-:Y:S05]  /*3780*/  @P0 BRA `(.L_x_65) ;  /* 0x0000000000580947 */ /* 0x000fea0003800000 */
[----:B------:R-:W1:Y:S02]  /*3790*/  LDS R0, [UR4+0x18] ;  /* 0x00001804ff007984 */ /* 0x000e640008000800 */
[----:B-1----:R-:W-:-:S04]  /*37a0*/  LOP3.LUT R0, R0, UR5, RZ, 0xc0, !PT ;  /* 0x0000000500007c12 */ /* 0x002fc8000f8ec0ff */
[----:B------:R-:W-:-:S13]  /*37b0*/  ISETP.NE.AND P0, PT, R0, UR5, PT ;  /* 0x0000000500007c0c */ /* 0x000fda000bf05270 */
[----:B------:R-:W-:Y:S05]  /*37c0*/  @P0 BRA `(.L_x_66) ;  /* 0x00000000003c0947 */ /* 0x000fea0003800000 */
[----:B------:R-:W1:Y:S01]  /*37d0*/  S2R R2, SR_LANEID ;  /* 0x0000000000027919 */ /* 0x000e620000000000 */
[----:B------:R-:W-:Y:S01]  /*37e0*/  ULOP3.LUT UR8, URZ, UR8, URZ, 0x33, !UPT ;  /* 0x00000008ff087292 */ /* 0x000fe2000f8e33ff */
[----:B------:R-:W-:Y:S01]  /*37f0*/  LOP3.LUT R4, RZ, UR5, RZ, 0x33, !PT ;  /* 0x00000005ff047c12 */ /* 0x000fe2000f8e33ff */
[----:B------:R-:W-:Y:S02]  /*3800*/  VOTEU.ANY UR7, UPT, PT ;  /* 0x0000000000077886 */ /* 0x000fe400038e0100 */
[----:B------:R-:W-:Y:S01]  /*3810*/  UFLO.U32 UR7, UR7 ;  /* 0x00000007000772bd */ /* 0x000fe200080e0000 */
[----:B------:R-:W2:Y:S01]  /*3820*/  REDUX UR5, R4 ;  /* 0x00000000040573c4 */ /* 0x000ea20000000000 */
[----:B------:R-:W-:-:S06]  /*3830*/  IMAD.U32 R0, RZ, RZ, UR8 ;  /* 0x00000008ff007e24 */ /* 0x000fcc000f8e00ff */
[----:B------:R3:W-:Y:S01]  /*3840*/  UTCATOMSWS.AND URZ, UR8 ;  /* 0x0000000800ff79e3 */ /* 0x0007e20008000000 */
[----:B------:R-:W4:Y:S01]  /*3850*/  REDUX UR6, R0 ;  /* 0x00000000000673c4 */ /* 0x000f220000000000 */
[----:B-1----:R-:W-:Y:S01]  /*3860*/  ISETP.EQ.U32.AND P0, PT, R2, UR7, PT ;  /* 0x0000000702007c0c */ /* 0x002fe2000bf02070 */
[----:B--2---:R-:W-:Y:S01]  /*3870*/  IMAD.U32 R2, RZ, RZ, UR5 ;  /* 0x00000005ff027e24 */ /* 0x004fe2000f8e00ff */
[----:B----4-:R-:W-:-:S11]  /*3880*/  MOV R3, UR6 ;  /* 0x0000000600037c02 */ /* 0x010fd60008000f00 */
[----:B------:R3:W-:Y:S04]  /*3890*/  @P0 ATOMS.AND RZ, [UR4+0x14], R3 ;  /* 0x00001403ffff098c */ /* 0x0007e8000a800004 */
[----:B------:R3:W-:Y:S01]  /*38a0*/  @P0 ATOMS.AND RZ, [UR4+0x18], R2 ;  /* 0x00001802ffff098c */ /* 0x0007e2000a800004 */
[----:B------:R-:W-:Y:S05]  /*38b0*/  BRA `(.L_x_67) ;  /* 0x0000000000147947 */ /* 0x000fea0003800000 */
.L_x_66:
[----:B------:R-:W-:Y:S02]  /*38c0*/  MOV R2, 0x38e0 ;  /* 0x000038e000027802 */ /* 0x000fe40000000f00 */
[----:B----45:R-:W-:Y:S05]  /*38d0*/  CALL.REL.NOINC `($__internal_0_$__cuda_sm10x_tcgen05_guardrail_trap_col_being_dealloced_not_returned_by_alloc) ;  /* 0x0000008400087944 */ /* 0x030fea0003c00000 */
[----:B------:R-:W-:Y:S05]  /*38e0*/  BRA `(.L_x_67) ;  /* 0x0000000000087947 */ /* 0x000fea0003800000 */
.L_x_65:
[----:B------:R-:W-:Y:S02]  /*38f0*/  MOV R2, 0x3910 ;  /* 0x0000391000027802 */ /* 0x000fe40000000f00 */
[----:B----45:R-:W-:Y:S05]  /*3900*/  CALL.REL.NOINC `($__internal_2_$__cuda_sm10x_tcgen05_guardrail_trap_unallocated_columns_being_dealloced) ;  /* 0x0000008400147944 */ /* 0x030fea0003c00000 */
.L_x_67:
[----:B------:R-:W-:Y:S01]  /*3910*/  NOP ;  /* 0x0000000000007918 */ /* 0x000fe20000000000 */
[----:B---3--:R-:W-:Y:S05]  /*3920*/  EXIT ;  /* 0x000000000000794d */ /* 0x008fea0003800000 */
.L_x_51:
[----:B------:R-:W-:-:S09]  /*3930*/  UISETP.NE.OR UP2, UPT, UR8, 0x3, !UP2 ;  /* 0x000000030800788c */ /* 0x000fd2000d745670 */
[----:B------:R-:W-:Y:S05]  /*3940*/  BRA.U UP2, `(.L_x_68) ;  /* 0x0000001102147547 */ /* 0x000fea000b800000 */
[----:B------:R-:W1:Y:S01]  /*3950*/  LDC R0, c[0x0][0xb30] ;  /* 0x0002cc00ff007b82 */ /* 0x000e620000000800 */
[----:B------:R-:W2:Y:S01]  /*3960*/  LDCU.64 UR8, c[0x0][0x888] ;  /* 0x00011100ff0877ac */ /* 0x000ea20008000a00 */
[----:B------:R-:W-:Y:S02]  /*3970*/  HFMA2 R29, -RZ, RZ, 0, 0 ;  /* 0x00000000ff1d7431 */ /* 0x000fe400000001ff */
[----:B------:R-:W-:Y:S01]  /*3980*/  IMAD.MOV.U32 R31, RZ, RZ, 0x1 ;  /* 0x00000001ff1f7424 */ /* 0x000fe200078e00ff */
[----:B------:R-:W-:Y:S01]  /*3990*/  MOV R23, 0x2000 ;  /* 0x0000200000177802 */ /* 0x000fe20000000f00 */
[----:B------:R-:W4:Y:S01]  /*39a0*/  LDCU.64 UR4, c[0x0][0x890] ;  /* 0x00011200ff0477ac */ /* 0x000f220008000a00 */
[----:B------:R-:W-:Y:S01]  /*39b0*/  IMAD.MOV.U32 R30, RZ, RZ, RZ ;  /* 0x000000ffff1e7224 */ /* 0x000fe200078e00ff */
[----:B------:R-:W3:Y:S01]  /*39c0*/  LDC R19, c[0x0][0x370] ;  /* 0x0000dc00ff137b82 */ /* 0x000ee20000000800 */
[----:B------:R-:W-:Y:S01]  /*39d0*/  UMOV UR7, 0x400 ;  /* 0x0000040000077882 */ /* 0x000fe20000000000 */
[----:B------:R-:W-:-:S02]  /*39e0*/  UPLOP3.LUT UP1, UPT, UPT, UPT, UPT, 0x40, 0x4 ;  /* 0x000000000004789c */ /* 0x000fc40003f2e870 */
[----:B------:R-:W-:-:S04]  /*39f0*/  ULEA UR7, UR37, UR7, 0x18 ;  /* 0x0000000725077291 */ /* 0x000fc8000f8ec0ff */
[----:B------:R-:W3:Y:S01]  /*3a00*/  LDC R2, c[0x0][0xb0c] ;  /* 0x0002c300ff027b82 */ /* 0x000ee20000000800 */
[----:B------:R-:W-:Y:S02]  /*3a10*/  UIADD3 UR13, UPT, UPT, UR7, 0x88, URZ ;  /* 0x00000088070d7890 */ /* 0x000fe4000fffe0ff */
[----:B--2---:R-:W-:Y:S02]  /*3a20*/  UISETP.NE.U32.AND UP2, UPT, UR8, URZ, UPT ;  /* 0x000000ff0800728c */ /* 0x004fe4000bf45070 */
[----:B------:R-:W-:Y:S02]  /*3a30*/  UIADD3 UR33, UPT, UPT, UR7, 0x70, URZ ;  /* 0x0000007007217890 */ /* 0x000fe4000fffe0ff */
[----:B----4-:R-:W-:Y:S01]  /*3a40*/  UISETP.NE.U32.AND UP3, UPT, UR4, URZ, UPT ;  /* 0x000000ff0400728c */ /* 0x010fe2000bf65070 */
[----:B------:R-:W2:Y:S01]  /*3a50*/  LDC R18, c[0x0][0xb20] ;  /* 0x0002c800ff127b82 */ /* 0x000ea20000000800 */
[----:B-1----:R-:W-:Y:S01]  /*3a60*/  ISETP.NE.AND P1, PT, R0, 0x1, PT ;  /* 0x000000010000780c */ /* 0x002fe20003f25270 */
[----:B------:R-:W-:-:S02]  /*3a70*/  UISETP.NE.AND.EX UP2, UPT, UR9, URZ, UPT, UP2 ;  /* 0x000000ff0900728c */ /* 0x000fc4000bf45320 */
[----:B------:R-:W-:Y:S02]  /*3a80*/  UIADD3 UR25, UPT, UPT, UR7, 0x78, URZ ;  /* 0x0000007807197890 */ /* 0x000fe4000fffe0ff */
[----:B------:R-:W-:Y:S02]  /*3a90*/  UIADD3 UR17, UPT, UPT, UR7, 0x80, URZ ;  /* 0x0000008007117890 */ /* 0x000fe4000fffe0ff */
[----:B------:R-:W1:Y:S01]  /*3aa0*/  LDC.64 R32, c[0x0][0x348] ;  /* 0x0000d200ff207b82 */ /* 0x000e620000000a00 */
[----:B------:R-:W-:Y:S02]  /*3ab0*/  UPRMT UR13, UR37, 0x654, UR13 ;  /* 0x00000654250d7896 */ /* 0x000fe4000800000d */
[----:B------:R-:W-:-:S05]  /*3ac0*/  UISETP.NE.AND.EX UP3, UPT, UR5, URZ, UPT, UP3 ;  /* 0x000000ff0500728c */ /* 0x000fca000bf65330 */
[----:B------:R-:W4:Y:S08]  /*3ad0*/  LDC.64 R16, c[0x0][0xb10] ;  /* 0x0002c400ff107b82 */ /* 0x000f300000000a00 */
[----:B------:R-:W1:Y:S08]  /*3ae0*/  LDC.64 R6, c[0x0][0xb18] ;  /* 0x0002c600ff067b82 */ /* 0x000e700000000a00 */
[----:B------:R-:W1:Y:S08]  /*3af0*/  LDC.64 R4, c[0x0][0xb28] ;  /* 0x0002ca00ff047b82 */ /* 0x000e700000000a00 */
[----:B--23--:R-:W1:Y:S02]  /*3b00*/  LDC R22, c[0x0][0x374] ;  /* 0x0000dd00ff167b82 */ /* 0x00ce640000000800 */
.L_x_79:
[C---:B------:R-:W-:Y:S02]  /*3b10*/  LEA R0, R30.reuse, UR7, 0x3 ;  /* 0x000000071e007c11 */ /* 0x040fe4000f8e18ff */
[----:B------:R-:W-:Y:S02]  /*3b20*/  SHF.L.U32 R3, R29, 0x1f, RZ ;  /* 0x0000001f1d037819 */ /* 0x000fe400000006ff */
[----:B------:R-:W-:Y:S02]  /*3b30*/  LEA R24, R30, UR7, 0x4 ;  /* 0x000000071e187c11 */ /* 0x000fe4000f8e20ff */
[----:B--2---:R-:W2:Y:S02]  /*3b40*/  SYNCS.PHASECHK.TRANS64.TRYWAIT P0, [R0+URZ+0xc0], R3 ;  /* 0x0000c003000075a7 */ /* 0x004ea400080011ff */
[----:B--2---:R-:W-:Y:S05]  /*3b50*/  @!P0 BRA `(.L_x_69) ;  /* 0x0000007c001c8947 */ /* 0x004fea0003800000 */
.L_x_158:
[----:B------:R-:W-:Y:S01]  /*3b60*/  ISETP.GE.AND P0, PT, R72, 0x1, PT ;  /* 0x000000014800780c */ /* 0x000fe20003f06270 */
[----:B------:R-:W3:Y:S01]  /*3b70*/  LDS.128 R24, [R24+0x130] ;  /* 0x0001300018187984 */ /* 0x000ee20000000c00 */
[----:B--2---:R-:W-:Y:S01]  /*3b80*/  VIADD R0, R0, 0xd0 ;  /* 0x000000d000007836 */ /* 0x004fe20000000000 */
[----:B------:R-:W-:Y:S01]  /*3b90*/  @!PT LDS RZ, [RZ] ;  /* 0x00000000fffff984 */ /* 0x000fe20000000800 */
[----:B------:R-:W-:Y:S01]  /*3ba0*/  @!PT LDS RZ, [RZ] ;  /* 0x00000000fffff984 */ /* 0x000fe20000000800 */
[----:B------:R-:W-:Y:S01]  /*3bb0*/  @!PT LDS RZ, [RZ] ;  /* 0x00000000fffff984 */ /* 0x000fe20000000800 */
[----:B------:R-:W-:Y:S01]  /*3bc0*/  @!PT LDS RZ, [RZ] ;  /* 0x00000000fffff984 */ /* 0x000fe20000000800 */
[----:B------:R2:W-:Y:S06]  /*3bd0*/  MEMBAR.ALL.CTA ;  /* 0x0000000000007992 */ /* 0x0005ec0000008000 */
[----:B--2---:R-:W2:Y:S01]  /*3be0*/  FENCE.VIEW.ASYNC.S ;  /* 0x00000000000073c6 */ /* 0x004ea20000000000 */
[----:B------:R-:W-:Y:S04]  /*3bf0*/  PRMT R0, RZ, 0x654, R0 ;  /* 0x00000654ff007816 */ /* 0x000fe80000000000 */
[----:B--2---:R2:W-:Y:S01]  /*3c00*/  SYNCS.ARRIVE.TRANS64.RED.A1T0 RZ, [R0+URZ], RZ ;  /* 0x000000ff00ff79a7 */ /* 0x0045e200081004ff */
[----:B---3--:R-:W-:Y:S11]  /*3c10*/  LOP3.LUT P3, RZ, R26, 0x1, RZ, 0xc0, !PT ;  /* 0x000000011aff7812 */ /* 0x008ff6000786c0ff */
[----:B------:R-:W-:Y:S02]  /*3c20*/  @!UPT UIADD3 URZ, UPT, UPT, URZ, URZ, URZ ;  /* 0x000000fffffff290 */ /* 0x000fe4000fffe0ff */
[----:B------:R-:W-:Y:S02]  /*3c30*/  @P3 MOV R13, R24 ;  /* 0x00000018000d3202 */ /* 0x000fe40000000f00 */
[----:B------:R-:W-:Y:S01]  /*3c40*/  @P3 LOP3.LUT R8, R25, 0xffff, RZ, 0xc0, !PT ;  /* 0x0000ffff19083812 */ /* 0x000fe200078ec0ff */
[----:B--2---:R-:W-:Y:S06]  /*3c50*/  @!P0 BRA `(.L_x_70) ;  /* 0x0000000000a48947 */ /* 0x004fec0003800000 */
[----:B-1----:R-:W-:Y:S01]  /*3c60*/  IMAD.HI.U32 R35, R22, R7, RZ ;  /* 0x0000000716237227 */ /* 0x002fe200078e00ff */
[----:B------:R-:W-:Y:S02]  /*3c70*/  ISETP.NE.AND P0, PT, R6, 0x1, PT ;  /* 0x000000010600780c */ /* 0x000fe40003f05270 */
[----:B------:R-:W-:Y:S01]  /*3c80*/  ISETP.NE.AND P2, PT, R72, 0x1, PT ;  /* 0x000000014800780c */ /* 0x000fe20003f45270 */
[----:B----4-:R-:W-:Y:S01]  /*3c90*/  IMAD.HI.U32 R34, R19, R16, RZ ;  /* 0x0000001013227227 */ /* 0x010fe200078e00ff */
[----:B------:R-:W-:Y:S02]  /*3ca0*/  SHF.R.U32.HI R35, RZ, R18, R35 ;  /* 0x00000012ff237219 */ /* 0x000fe40000011623 */
[----:B------:R-:W-:Y:S01]  /*3cb0*/  ISETP.NE.AND P4, PT, R2, 0x1, PT ;  /* 0x000000010200780c */ /* 0x000fe20003f85270 */
[----:B------:R-:W-:Y:S01]  /*3cc0*/  IMAD.HI.U32 R36, R13, R16, RZ ;  /* 0x000000100d247227 */ /* 0x000fe200078e00ff */
[----:B------:R-:W-:Y:S02]  /*3cd0*/  SHF.R.U32.HI R34, RZ, R17, R34 ;  /* 0x00000011ff227219 */ /* 0x000fe40000011622 */
[----:B------:R-:W-:Y:S01]  /*3ce0*/  SEL R3, R22, R35, !P0 ;  /* 0x0000002316037207 */ /* 0x000fe20004000000 */
[C---:B------:R-:W-:Y:S01]  /*3cf0*/  IMAD.HI.U32 R35, R8.reuse, R7, RZ ;  /* 0x0000000708237227 */ /* 0x040fe200078e00ff */
[----:B------:R-:W-:Y:S02]  /*3d00*/  SEL R11, R19, R34, !P4 ;  /* 0x00000022130b7207 */ /* 0x000fe40006000000 */
[----:B------:R-:W-:Y:S01]  /*3d10*/  SHF.R.U32.HI R36, RZ, R17, R36 ;  /* 0x00000011ff247219 */ /* 0x000fe20000011624 */
[----:B------:R-:W-:Y:S01]  /*3d20*/  IMAD.HI.U32 R38, R3, R4, RZ ;  /* 0x0000000403267227 */ /* 0x000fe200078e00ff */
[----:B------:R-:W-:Y:S03]  /*3d30*/  SHF.R.U32.HI R35, RZ, R18, R35 ;  /* 0x00000012ff237219 */ /* 0x000fe60000011623 */
[----:B------:R-:W-:Y:S01]  /*3d40*/  IMAD.HI.U32 R34, R11, R4, RZ ;  /* 0x000000040b227227 */ /* 0x000fe200078e00ff */
[----:B------:R-:W-:Y:S02]  /*3d50*/  @P2 SHF.R.U32.HI R3, RZ, R5, R38 ;  /* 0x00000005ff032219 */ /* 0x000fe40000011626 */
[----:B------:R-:W-:Y:S02]  /*3d60*/  SEL R9, R8, R35, !P0 ;  /* 0x0000002308097207 */ /* 0x000fe40004000000 */
[----:B------:R-:W-:Y:S01]  /*3d70*/  @P2 SHF.R.U32.HI R11, RZ, R5, R34 ;  /* 0x00000005ff0b2219 */ /* 0x000fe20000011622 */
[C---:B------:R-:W-:Y:S01]  /*3d80*/  IMAD R10, R72.reuse, R3, RZ ;  /* 0x00000003480a7224 */ /* 0x040fe200078e02ff */
[----:B------:R-:W-:Y:S01]  /*3d90*/  SEL R3, R13, R36, !P4 ;  /* 0x000000240d037207 */ /* 0x000fe20006000000 */
[C---:B------:R-:W-:Y:S03]  /*3da0*/  IMAD.HI.U32 R14, R9.reuse, R4, RZ ;  /* 0x00000004090e7227 */ /* 0x040fe600078e00ff */
[----:B------:R-:W-:Y:S01]  /*3db0*/  ISETP.GE.AND P0, PT, R9, R10, PT ;  /* 0x0000000a0900720c */ /* 0x000fe20003f06270 */
[C---:B------:R-:W-:Y:S01]  /*3dc0*/  IMAD R12, R72.reuse, R11, RZ ;  /* 0x0000000b480c7224 */ /* 0x040fe200078e02ff */
[-C--:B------:R-:W-:Y:S04]  /*3dd0*/  SHF.R.U32.HI R14, RZ, R5.reuse, R14 ;  /* 0x00000005ff0e7219 */ /* 0x080fe8000001160e */
[----:B------:R-:W-:Y:S02]  /*3de0*/  ISETP.GE.OR P0, PT, R3, R12, P0 ;  /* 0x0000000c0300720c */ /* 0x000fe40000706670 */
[----:B------:R-:W-:Y:S05]  /*3df0*/  SEL R15, R9, R14, !P2 ;  /* 0x0000000e090f7207 */ /* 0x000fea0005000000 */
[----:B------:R-:W-:Y:S04]  /*3e00*/  IMAD.MOV R14, RZ, RZ, -R15 ;  /* 0x000000ffff0e7224 */ /* 0x000fe800078e0a0f */
[----:B------:R-:W-:Y:S02]  /*3e10*/  IMAD R14, R72, R14, R9 ;  /* 0x0000000e480e7224 */ /* 0x000fe400078e0209 */
[C---:B------:R-:W-:Y:S05]  /*3e20*/  @!P0 IMAD.HI.U32 R10, R3.reuse, R4, RZ ;  /* 0x00000004030a8227 */ /* 0x040fea00078e00ff */
[----:B------:R-:W-:Y:S04]  /*3e30*/  @!P0 SHF.R.U32.HI R10, RZ, R5, R10 ;  /* 0x00000005ff0a8219 */ /* 0x000fe8000001160a */
[----:B------:R-:W-:Y:S01]  /*3e40*/  @!P0 SEL R0, R3, R10, !P2 ;  /* 0x0000000a03008207 */ /* 0x000fe20005000000 */
[----:B------:R-:W-:Y:S03]  /*3e50*/  IMAD.MOV R10, RZ, RZ, -R3 ;  /* 0x000000ffff0a7224 */ /* 0x000fe600078e0a03 */
[----:B------:R-:W-:Y:S01]  /*3e60*/  @!P0 IADD3 R15, PT, PT, R15, -R0, RZ ;  /* 0x800000000f0f8210 */ /* 0x000fe20007ffe0ff */
[----:B------:R-:W-:Y:S01]  /*3e70*/  @!P0 IMAD R0, R11, R14, R0 ;  /* 0x0000000e0b008224 */ /* 0x000fe200078e0200 */
[----:B------:R-:W-:Y:S01]  /*3e80*/  IADD3 R11, PT, PT, -R9, RZ, RZ ;  /* 0x000000ff090b7210 */ /* 0x000fe20007ffe1ff */
[----:B------:R-:W-:Y:S02]  /*3e90*/  IMAD R13, R2, R10, R13 ;  /* 0x0000000a020d7224 */ /* 0x000fe400078e020d */
[----:B------:R-:W-:Y:S02]  /*3ea0*/  @!P0 IMAD R9, R15, R72, R3 ;  /* 0x000000480f098224 */ /* 0x000fe400078e0203 */
[----:B------:R-:W-:Y:S02]  /*3eb0*/  @!P0 IMAD.MOV.U32 R3, RZ, RZ, R0 ;  /* 0x000000ffff038224 */ /* 0x000fe400078e0000 */
[----:B------:R-:W-:Y:S02]  /*3ec0*/  IMAD R8, R6, R11, R8 ;  /* 0x0000000b06087224 */ /* 0x000fe400078e0208 */
[----:B------:R-:W-:Y:S02]  /*3ed0*/  IMAD R13, R3, R2, R13 ;  /* 0x00000002030d7224 */ /* 0x000fe400078e020d */
[----:B------:R-:W-:Y:S02]  /*3ee0*/  IMAD R8, R9, R6, R8 ;  /* 0x0000000609087224 */ /* 0x000fe400078e0208 */
.L_x_70:
[----:B------:R-:W-:Y:S05]  /*3ef0*/  BRA.U UP1, `(.L_x_71) ;  /* 0x0000000101107547 */ /* 0x000fea000b800000 */
[----:B------:R-:W-:Y:S04]  /*3f00*/  MOV R0, UR6 ;  /* 0x0000000600007c02 */ /* 0x000fe80008000f00 */
[----:B------:R-:W-:Y:S04]  /*3f10*/  SHF.L.U32 R3, R0, 0x1f, RZ ;  /* 0x0000001f00037819 */ /* 0x000fe800000006ff */
[----:B------:R-:W2:Y:S02]  /*3f20*/  SYNCS.PHASECHK.TRANS64.TRYWAIT P0, [UR7+0xb8], R3 ;  /* 0x0000b803ff0075a7 */ /* 0x000ea40008001107 */
[----:B--2---:R-:W-:Y:S05]  /*3f30*/  @!P0 BRA `(.L_x_72) ;  /* 0x0000007800388947 */ /* 0x004fea0003800000 */
.L_x_71:
[----:B------:R-:W-:Y:S02]  /*3f40*/  R2UR UR35, R21 ;  /* 0x00000000152372ca */ /* 0x000fe400000e0000 */
[----:B------:R-:W-:Y:S02]  /*3f50*/  R2UR UR34, R20 ;  /* 0x00000000142272ca */ /* 0x000fe400000e0000 */
[----:B------:R-:W-:Y:S02]  /*3f60*/  ISETP.NE.U32.AND P2, PT, RZ, UR4, PT ;  /* 0x00000004ff007c0c */ /* 0x000fe4000bf45070 */
[----:B------:R-:W-:Y:S02]  /*3f70*/  SHF.L.U32 R12, R31, 0x1f, RZ ;  /* 0x0000001f1f0c7819 */ /* 0x000fe400000006ff */
[----:B------:R-:W-:Y:S05]  /*3f80*/  ISETP.NE.AND.EX P2, PT, RZ, UR5, PT, P2 ;  /* 0x00000005ff007c0c */ /* 0x000fea000bf45320 */
[----:B------:R-:W-:Y:S02]  /*3f90*/  USHF.L.U32 UR35, UR35, 0x7, URZ ;  /* 0x0000000723237899 */ /* 0x000fe400080006ff */
[----:B------:R-:W-:Y:S01]  /*3fa0*/  USHF.L.U32 UR34, UR34, 0x8, URZ ;  /* 0x0000000822227899 */ /* 0x000fe200080006ff */
[----:B------:R-:W-:Y:S11]  /*3fb0*/  BRA.U !UP3, `(.L_x_73) ;  /* 0x000000010b347547 */ /* 0x000ff6000b800000 */
[----:B------:R-:W-:Y:S01]  /*3fc0*/  UPLOP3.LUT UP0, UPT, UPT, UPT, UP2, 0x80, 0x8 ;  /* 0x000000000008789c */ /* 0x000fe20003f0f020 */
[----:B--2---:R-:W-:Y:S02]  /*3fd0*/  HFMA2 R0, -RZ, RZ, 0, 5.9604644775390625e-08 ;  /* 0x00000001ff007431 */ /* 0x004fe400000001ff */
[----:B------:R-:W-:Y:S03]  /*3fe0*/  IMAD.MOV.U32 R171, RZ, RZ, 0x1 ;  /* 0x00000001ffab7424 */ /* 0x000fe600078e00ff */
[----:B------:R-:W-:Y:S05]  /*3ff0*/  PLOP3.LUT P0, PT, PT, PT, UP0, 0x80, 0x8 ;  /* 0x000000000008781c */ /* 0x000fea0003f0f008 */
[----:B------:R-:W2:Y:S01]  /*4000*/  @UP0 LDCU.64 UR10, c[0x0][0x888] ;  /* 0x00011100ff0a07ac */ /* 0x000ea20008000a00 */
[----:B------:R-:W-:Y:S07]  /*4010*/  @UP0 UIMAD UR8, UR36, UR4, URZ ;  /* 0x00000004240802a4 */ /* 0x000fee000f8e02ff */
[----:B------:R-:W-:Y:S01]  /*4020*/  @!P0 PRMT R171, R0, 0x7610, R171 ;  /* 0x0000761000ab8816 */ /* 0x000fe200000000ab */
[----:B--2---:R-:W-:Y:S03]  /*4030*/  @UP0 UIMAD.WIDE UR10, UR8, 0x4, UR10 ;  /* 0x00000004080a08a5 */ /* 0x004fe6000f8e020a */
[----:B------:R-:W2:Y:S03]  /*4040*/  @!UP0 LDCU UR8, c[0x0][0x880] ;  /* 0x00011000ff0887ac */ /* 0x000ea60008000800 */
[----:B------:R-:W-:Y:S01]  /*4050*/  IMAD.U32 R10, RZ, RZ, UR10 ;  /* 0x0000000aff0a7e24 */ /* 0x000fe2000f8e00ff */
[----:B------:R-:W-:Y:S05]  /*4060*/  MOV R11, UR11 ;  /* 0x0000000b000b7c02 */ /* 0x000fea0008000f00 */
[----:B-----5:R3:W5:Y:S02]  /*4070*/  @P0 LDG.E R81, desc[UR46][R10.64] ;  /* 0x0000002e0a510981 */ /* 0x020764000c1e1900 */
[----:B--23--:R-:W-:Y:S07]  /*4080*/  @!P0 IMAD.U32 R81, RZ, RZ, UR8 ;  /* 0x00000008ff518e24 */ /* 0x00cfee000f8e00ff */
.L_x_73:
[----:B-----5:R-:W-:Y:S01]  /*4090*/  @!P2 FSETP.EQ.AND P0, PT, R81, RZ, PT ;  /* 0x000000ff5100a20b */ /* 0x020fe20003f02000 */
[----:B------:R-:W-:Y:S01]  /*40a0*/  @!UPT UIADD3 URZ, UPT, UPT, URZ, URZ, URZ ;  /* 0x000000fffffff290 */ /* 0x000fe2000fffe0ff */
[----:B------:R-:W-:Y:S11]  /*40b0*/  @!P2 BRA `(.L_x_74) ;  /* 0x000000000014a947 */ /* 0x000ff60003800000 */
[----:B------:R-:W-:Y:S02]  /*40c0*/  LOP3.LUT P2, RZ, R171, 0xff, RZ, 0xc0, !PT ;  /* 0x000000ffabff7812 */ /* 0x000fe4000784c0ff */
[----:B------:R-:W-:Y:S04]  /*40d0*/  PLOP3.LUT P0, PT, PT, PT, UP0, 0x80, 0x8 ;  /* 0x000000000008781c */ /* 0x000fe80003f0f008 */
[----:B------:R-:W-:Y:S07]  /*40e0*/  PLOP3.LUT P0, PT, P0, PT, PT, 0x8, 0x80 ;  /* 0x000000000080781c */ /* 0x000fee000070e170 */
[----:B------:R-:W-:Y:S11]  /*40f0*/  @P2 FSETP.EQ.AND P0, PT, R81, RZ, PT ;  /* 0x000000ff5100220b */ /* 0x000ff60003f02000 */
[----:B------:R-:W-:Y:S02]  /*4100*/  @!UPT UIADD3 URZ, UPT, UPT, URZ, URZ, URZ ;  /* 0x000000fffffff290 */ /* 0x000fe4000fffe0ff */
.L_x_74:
[----:B------:R-:W3:Y:S01]  /*4110*/  SYNCS.PHASECHK.TRANS64.TRYWAIT P2, [UR7+0x90], R12 ;  /* 0x0000900cff0075a7 */ /* 0x000ee20008041107 */
[----:B------:R-:W-:Y:S04]  /*4120*/  ELECT P4, URZ, PT ;  /* 0x0000000000ff782f */ /* 0x000fe80003880000 */
[----:B------:R-:W-:Y:S11]  /*4130*/  PLOP3.LUT P4, PT, P0, P4, PT, 0xf2, 0x2f ;  /* 0x00000000002f781c */ /* 0x000ff60000789e72 */
[----:B------:R-:W-:Y:S02]  /*4140*/  @!UPT UIADD3 URZ, UPT, UPT, URZ, URZ, URZ ;  /* 0x000000fffffff290 */ /* 0x000fe4000fffe0ff */
[----:B-1----:R-:W-:Y:S05]  /*4150*/  @!P4 IADD3 R9, P0, PT, R32, 0x580, RZ ;  /* 0x000005802009c810 */ /* 0x002fea0007f1e0ff */
[----:B--2---:R-:W-:Y:S01]  /*4160*/  @!P4 IMAD.X R0, RZ, RZ, R33, P0 ;  /* 0x000000ffff00c224 */ /* 0x004fe200000e0621 */
[----:B---3--:R-:W-:Y:S07]  /*4170*/  @!P2 BRA `(.L_x_75) ;  /* 0x0000007400c0a947 */ /* 0x008fee0003800000 */
.L_x_161:
[----:B------:R-:W-:Y:S01]  /*4180*/  @!P4 R2UR UR8, R0 ;  /* 0x000000000008c2ca */ /* 0x000fe200000e0000 */
[----:B------:R-:W-:Y:S01]  /*4190*/  VOTEU.ALL UP1, P4 ;  /* 0x0000000000ff7886 */ /* 0x000fe20002020000 */
[----:B------:R-:W-:Y:S01]  /*41a0*/  @!P4 R2UR UR9, R9 ;  /* 0x000000000909c2ca */ /* 0x000fe200000e0000 */
[----:B------:R-:W-:Y:S01]  /*41b0*/  @!P4 IMAD.MOV.U32 R0, RZ, RZ, 0x2000 ;  /* 0x00002000ff00c424 */ /* 0x000fe200078e00ff */
[----:B------:R-:W-:Y:S01]  /*41c0*/  UMOV UR10, 0x0 ;  /* 0x00000000000a7882 */ /* 0x000fe20000000000 */
[----:B------:R-:W-:Y:S01]  /*41d0*/  UMOV UR11, 0x10000000 ;  /* 0x10000000000b7882 */ /* 0x000fe20000000000 */
[----:B------:R-:W-:Y:S01]  /*41e0*/  @!UP1 UIADD3 UR32, UPT, UPT, UR7, 0x200, URZ ;  /* 0x0000020007209890 */ /* 0x000fe2000fffe0ff */
[----:B------:R-:W-:Y:S01]  /*41f0*/  @!P4 IADD3 R9, P0, PT, R32, 0x580, RZ ;  /* 0x000005802009c810 */ /* 0x000fe20007f1e0ff */
[----:B------:R-:W-:Y:S05]  /*4200*/  VOTEU.ALL UP1, P4 ;  /* 0x0000000000ff7886 */ /* 0x000fea0002020000 */
[----:B------:R-:W-:Y:S01]  /*4210*/  IMAD.U32 R11, RZ, RZ, UR8 ;  /* 0x00000008ff0b7e24 */ /* 0x000fe2000f8e00ff */
[----:B------:R-:W-:Y:S01]  /*4220*/  UPRMT UR8, UR37, 0x654, UR33 ;  /* 0x0000065425087896 */ /* 0x000fe20008000021 */
[----:B------:R-:W-:Y:S03]  /*4230*/  IMAD.U32 R10, RZ, RZ, UR9 ;  /* 0x00000009ff0a7e24 */ /* 0x000fe6000f8e00ff */
[----:B------:R-:W-:Y:S02]  /*4240*/  @!P4 R2UR UR15, R11 ;  /* 0x000000000b0fc2ca */ /* 0x000fe400000e0000 */
[----:B------:R-:W-:Y:S11]  /*4250*/  @!P4 R2UR UR14, R10 ;  /* 0x000000000a0ec2ca */ /* 0x000ff600000e0000 */
[----:B------:R-:W-:Y:S02]  /*4260*/  @!UPT UIADD3 URZ, UPT, UPT, URZ, URZ, URZ ;  /* 0x000000fffffff290 */ /* 0x000fe4000fffe0ff */
[----:B------:R2:W-:Y:S01]  /*4270*/  @!UP1 UTMALDG.3D [UR32], [UR14], desc[UR10] ;  /* 0x00000a200e0095b4 */ /* 0x0005e20008011000 */
[----:B------:R3:W-:Y:S01]  /*4280*/  @!P4 SYNCS.ARRIVE.TRANS64.RED.A0TR RZ, [UR7+0x70], R0 ;  /* 0x00007000ffffc9a7 */ /* 0x0007e20008300407 */
[----:B------:R-:W-:Y:S01]  /*4290*/  SYNCS.ARRIVE.TRANS64.RED.A1T0 RZ, [UR8], RZ ;  /* 0x000000ffffff79a7 */ /* 0x000fe20008100408 */
[----:B---3--:R-:W-:Y:S01]  /*42a0*/  @!P4 IMAD.X R0, RZ, RZ, R33, P0 ;  /* 0x000000ffff00c224 */ /* 0x008fe200000e0621 */
[----:B------:R-:W3:Y:S02]  /*42b0*/  SYNCS.PHASECHK.TRANS64.TRYWAIT P2, [UR7+0x98], R12 ;  /* 0x0000980cff0075a7 */ /* 0x000ee40008041107 */
[----:B--23--:R-:W-:Y:S05]  /*42c0*/  @!P2 BRA `(.L_x_76) ;  /* 0x000000740084a947 */ /* 0x00cfea0003800000 */
.L_x_163:
        /* <DEDUP_REMOVED lines=8> */
[----:B------:R-:W-:Y:S01]  /*4350*/  @!UP1 UIADD3 UR24, UPT, UPT, UR7, 0x2200, URZ ;  /* 0x0000220007189890 */ /* 0x000fe2000fffe0ff */
[----:B------:R-:W-:Y:S01]  /*4360*/  VOTEU.ALL UP1, P4 ;  /* 0x0000000000ff7886 */ /* 0x000fe20002020000 */
[----:B------:R-:W-:Y:S01]  /*4370*/  UMOV UR27, UR35 ;  /* 0x00000023001b7c82 */ /* 0x000fe20008000000 */
[----:B------:R-:W-:Y:S02]  /*4380*/  UMOV UR28, UR36 ;  /* 0x00000024001c7c82 */ /* 0x000fe40008000000 */
[----:B------:R-:W-:Y:S01]  /*4390*/  IMAD.U32 R11, RZ, RZ, UR8 ;  /* 0x00000008ff0b7e24 */ /* 0x000fe2000f8e00ff */
[----:B------:R-:W-:Y:S01]  /*43a0*/  UPRMT UR8, UR37, 0x654, UR25 ;  /* 0x0000065425087896 */ /* 0x000fe20008000019 */
[----:B------:R-:W-:Y:S02]  /*43b0*/  IMAD.U32 R10, RZ, RZ, UR9 ;  /* 0x00000009ff0a7e24 */ /* 0x000fe4000f8e00ff */
[----:B------:R-:W-:Y:S01]  /*43c0*/  @!P4 IMAD.X R20, RZ, RZ, R33, P0 ;  /* 0x000000ffff14c224 */ /* 0x000fe200000e0621 */
[----:B------:R-:W-:Y:S02]  /*43d0*/  @!P4 R2UR UR15, R11 ;  /* 0x000000000b0fc2ca */ /* 0x000fe400000e0000 */
[----:B------:R-:W-:Y:S11]  /*43e0*/  @!P4 R2UR UR14, R10 ;  /* 0x000000000a0ec2ca */ /* 0x000ff600000e0000 */
[----:B------:R-:W-:Y:S02]  /*43f0*/  @!UPT UIADD3 URZ, UPT, UPT, URZ, URZ, URZ ;  /* 0x000000fffffff290 */ /* 0x000fe4000fffe0ff */
[----:B------:R2:W-:Y:S01]  /*4400*/  @!UP1 UTMALDG.3D [UR24], [UR14], desc[UR10] ;  /* 0x00000a180e0095b4 */ /* 0x0005e20008011000 */
[----:B------:R2:W-:Y:S01]  /*4410*/  @!P4 SYNCS.ARRIVE.TRANS64.RED.A0TR RZ, [UR7+0x78], R0 ;  /* 0x00007800ffffc9a7 */ /* 0x0005e20008300407 */
[----:B------:R-:W-:Y:S01]  /*4420*/  SYNCS.ARRIVE.TRANS64.RED.A1T0 RZ, [UR8], RZ ;  /* 0x000000ffffff79a7 */ /* 0x000fe20008100408 */
[----:B------:R-:W3:Y:S02]  /*4430*/  SYNCS.PHASECHK.TRANS64.TRYWAIT P2, [UR7+0xa0], R12 ;  /* 0x0000a00cff0075a7 */ /* 0x000ee40008041107 */
[----:B--23--:R-:W-:Y:S05]  /*4440*/  @!P2 BRA `(.L_x_77) ;  /* 0x00000074003ca947 */ /* 0x00cfea0003800000 */
.L_x_165:
[----:B------:R-:W2:Y:S01]  /*4450*/  LDC.64 R14, c[0x0][0xb10] ;  /* 0x0002c400ff0e7b82 */ /* 0x000ea20000000a00 */
[----:B------:R-:W-:Y:S01]  /*4460*/  @!P4 R2UR UR8, R20 ;  /* 0x000000001408c2ca */ /* 0x000fe200000e0000 */
[----:B------:R-:W-:Y:S01]  /*4470*/  VOTEU.ALL UP1, P4 ;  /* 0x0000000000ff7886 */ /* 0x000fe20002020000 */
[----:B------:R-:W-:Y:S01]  /*4480*/  @!P4 R2UR UR9, R21 ;  /* 0x000000001509c2ca */ /* 0x000fe200000e0000 */
[----:B------:R-:W-:Y:S01]  /*4490*/  UMOV UR10, 0x0 ;  /* 0x00000000000a7882 */ /* 0x000fe20000000000 */
[----:B------:R-:W-:Y:S03]  /*44a0*/  UMOV UR11, 0x10000000 ;  /* 0x10000000000b7882 */ /* 0x000fe60000000000 */
[----:B------:R-:W3:Y:S01]  /*44b0*/  LDC.64 R10, c[0x0][0xb18] ;  /* 0x0002c600ff0a7b82 */ /* 0x000ee20000000a00 */
[----:B------:R-:W-:Y:S01]  /*44c0*/  @!UP1 UIADD3 UR18, UPT, UPT, UR34, 0x80, URZ ;  /* 0x0000008022129890 */ /* 0x000fe2000fffe0ff */
[----:B------:R-:W-:Y:S01]  /*44d0*/  @P3 SHF.R.U32.HI R28, RZ, 0x10, R25 ;  /* 0x00000010ff1c3819 */ /* 0x000fe20000011619 */
[----:B------:R-:W-:Y:S01]  /*44e0*/  @!UP1 UIADD3 UR16, UPT, UPT, UR7, 0x4200, URZ ;  /* 0x0000420007109890 */ /* 0x000fe2000fffe0ff */
[----:B------:R-:W-:Y:S01]  /*44f0*/  VIADD R30, R30, 0x1 ;  /* 0x000000011e1e7836 */ /* 0x000fe20000000000 */
[----:B------:R-:W-:Y:S03]  /*4500*/  VOTEU.ALL UP1, P4 ;  /* 0x0000000000ff7886 */ /* 0x000fe60002020000 */
[----:B------:R-:W5:Y:S01]  /*4510*/  @!P1 LDC R0, c[0x0][0xb20] ;  /* 0x0002c800ff009b82 */ /* 0x000f620000000800 */
[----:B------:R-:W-:Y:S01]  /*4520*/  UMOV UR19, UR35 ;  /* 0x0000002300137c82 */ /* 0x000fe20008000000 */
[----:B------:R-:W-:Y:S01]  /*4530*/  IMAD.U32 R21, RZ, RZ, UR8 ;  /* 0x00000008ff157e24 */ /* 0x000fe2000f8e00ff */
[----:B------:R-:W-:Y:S05]  /*4540*/  UMOV UR20, UR36 ;  /* 0x0000002400147c82 */ /* 0x000fea0008000000 */
[----:B-1----:R-:W1:Y:S01]  /*4550*/  @!P1 LDC R3, c[0x0][0xb0c] ;  /* 0x0002c300ff039b82 */ /* 0x002e620000000800 */
[----:B------:R-:W-:Y:S01]  /*4560*/  IMAD.U32 R20, RZ, RZ, UR9 ;  /* 0x00000009ff147e24 */ /* 0x000fe2000f8e00ff */
[----:B------:R-:W-:Y:S01]  /*4570*/  UPRMT UR8, UR37, 0x654, UR17 ;  /* 0x0000065425087896 */ /* 0x000fe20008000011 */
[----:B------:R-:W-:Y:S03]  /*4580*/  @!P4 R2UR UR15, R21 ;  /* 0x00000000150fc2ca */ /* 0x000fe600000e0000 */
[----:B------:R-:W-:Y:S01]  /*4590*/  @!P4 R2UR UR14, R20 ;  /* 0x00000000140ec2ca */ /* 0x000fe200000e0000 */
[----:B------:R-:W-:Y:S11]  /*45a0*/  @!P4 IMAD.MOV.U32 R20, RZ, RZ, 0x2000 ;  /* 0x00002000ff14c424 */ /* 0x000ff600078e00ff */
[----:B------:R-:W-:Y:S01]  /*45b0*/  @!UPT UIADD3 URZ, UPT, UPT, URZ, URZ, URZ ;  /* 0x000000fffffff290 */ /* 0x000fe2000fffe0ff */
[----:B------:R1:W-:Y:S01]  /*45c0*/  @!UP1 UTMALDG.3D [UR16], [UR14], desc[UR10] ;  /* 0x00000a100e0095b4 */ /* 0x0003e20008011000 */
[----:B------:R1:W-:Y:S02]  /*45d0*/  @!P4 SYNCS.ARRIVE.TRANS64.RED.A0TR RZ, [UR7+0x80], R20 ;  /* 0x00008014ffffc9a7 */ /* 0x0003e40008300407 */
[----:B-1----:R-:W-:Y:S01]  /*45e0*/  @!P1 ISETP.NE.AND P2, PT, R3, 0x1, PT ;  /* 0x000000010300980c */ /* 0x002fe20003f45270 */
[C---:B--2---:R-:W-:Y:S01]  /*45f0*/  @!P1 IMAD.HI.U32 R14, R13.reuse, R14, RZ ;  /* 0x0000000e0d0e9227 */ /* 0x044fe200078e00ff */
[----:B---3--:R-:W-:Y:S03]  /*4600*/  @!P1 ISETP.NE.AND P0, PT, R10, 0x1, PT ;  /* 0x000000010a00980c */ /* 0x008fe60003f05270 */
[C---:B------:R-:W-:Y:S01]  /*4610*/  @!P1 IMAD.HI.U32 R11, R8.reuse, R11, RZ ;  /* 0x0000000b080b9227 */ /* 0x040fe200078e00ff */
[----:B------:R-:W-:Y:S04]  /*4620*/  @!P1 SHF.R.U32.HI R14, RZ, R15, R14 ;  /* 0x0000000fff0e9219 */ /* 0x000fe8000001160e */
[----:B-----5:R-:W-:Y:S01]  /*4630*/  @!P1 SHF.R.U32.HI R9, RZ, R0, R11 ;  /* 0x00000000ff099219 */ /* 0x020fe2000001160b */
[----:B------:R-:W-:Y:S01]  /*4640*/  SYNCS.ARRIVE.TRANS64.RED.A1T0 RZ, [UR8], RZ ;  /* 0x000000ffffff79a7 */ /* 0x000fe20008100408 */
[----:B------:R-:W-:Y:S02]  /*4650*/  @!P1 SEL R14, R13, R14, !P2 ;  /* 0x0000000e0d0e9207 */ /* 0x000fe40005000000 */
[----:B------:R-:W-:Y:S01]  /*4660*/  @!P1 SEL R9, R8, R9, !P0 ;  /* 0x0000000908099207 */ /* 0x000fe20004000000 */
[----:B------:R-:W1:Y:S04]  /*4670*/  SYNCS.PHASECHK.TRANS64.TRYWAIT P5, [UR7+0xa8], R12 ;  /* 0x0000a80cff0075a7 */ /* 0x000e6800080a1107 */
[----:B------:R-:W-:Y:S02]  /*4680*/  @!P1 IMAD.IADD R0, R9, 0x1, -R14 ;  /* 0x0000000109009824 */ /* 0x000fe400078e0a0e */
[----:B------:R-:W-:Y:S02]  /*4690*/  @!P1 IMAD.IADD R9, R14, 0x1, -R9 ;  /* 0x000000010e099824 */ /* 0x000fe400078e0a09 */
[----:B------:R-:W-:Y:S02]  /*46a0*/  @!P1 IMAD R13, R0, R3, R13 ;  /* 0x00000003000d9224 */ /* 0x000fe400078e020d */
[----:B------:R-:W-:Y:S01]  /*46b0*/  @!P1 IMAD R8, R9, R10, R8 ;  /* 0x0000000a09089224 */ /* 0x000fe200078e0208 */
[----:B-1----:R-:W-:Y:S06]  /*46c0*/  @!P5 BRA `(.L_x_78) ;  /* 0x0000007000b4d947 */ /* 0x002fec0003800000 */
.L_x_167:
[----:B-1----:R-:W-:Y:S01]  /*46d0*/  @!P4 IADD3 R3, P0, PT, R32, 0x580, RZ ;  /* 0x000005802003c810 */ /* 0x002fe20007f1e0ff */
[----:B------:R-:W-:Y:S01]  /*46e0*/  VOTEU.ALL UP1, P4 ;  /* 0x0000000000ff7886 */ /* 0x000fe20002020000 */
[----:B------:R-:W-:Y:S01]  /*46f0*/  UMOV UR18, 0x0 ;  /* 0x0000000000127882 */ /* 0x000fe20000000000 */
[----:B------:R-:W-:Y:S01]  /*4700*/  UMOV UR19, 0x10000000 ;  /* 0x1000000000137882 */ /* 0x000fe20000000000 */
[----:B------:R-:W-:Y:S01]  /*4710*/  @!P4 R2UR UR9, R3 ;  /* 0x000000000309c2ca */ /* 0x000fe200000e0000 */
[----:B------:R-:W-:Y:S01]  /*4720*/  @!P4 IMAD.X R0, RZ, RZ, R33, P0 ;  /* 0x000000ffff00c224 */ /* 0x000fe200000e0621 */
[----:B------:R-:W-:Y:S01]  /*4730*/  @!UP1 UIADD3 UR10, UPT, UPT, UR34, 0xc0, URZ ;  /* 0x000000c0220a9890 */ /* 0x000fe2000fffe0ff */
[----:B------:R-:W-:Y:S01]  /*4740*/  ISETP.NE.AND P0, PT, R30, 0x2, PT ;  /* 0x000000021e00780c */ /* 0x000fe20003f05270 */
[----:B------:R-:W-:Y:S01]  /*4750*/  UMOV UR11, UR35 ;  /* 0x00000023000b7c82 */ /* 0x000fe20008000000 */
[----:B------:R-:W-:Y:S01]  /*4760*/  UMOV UR12, UR36 ;  /* 0x00000024000c7c82 */ /* 0x000fe20008000000 */
[----:B------:R-:W-:Y:S01]  /*4770*/  @!P4 R2UR UR8, R0 ;  /* 0x000000000008c2ca */ /* 0x000fe200000e0000 */
[----:B------:R-:W-:Y:S01]  /*4780*/  IMAD.IADD R20, R8, 0x1, R147 ;  /* 0x0000000108147824 */ /* 0x000fe200078e0293 */
[----:B------:R-:W-:Y:S01]  /*4790*/  @P3 R2UR UR36, R28 ;  /* 0x000000001c2432ca */ /* 0x000fe200000e0000 */
[----:B------:R-:W-:Y:S01]  /*47a0*/  IMAD.IADD R21, R13, 0x1, R170 ;  /* 0x000000010d157824 */ /* 0x000fe200078e02aa */
[----:B------:R-:W-:Y:S02]  /*47b0*/  SEL R0, RZ, 0x1, P0 ;  /* 0x00000001ff007807 */ /* 0x000fe40000000000 */
[----:B------:R-:W-:Y:S01]  /*47c0*/  LOP3.LUT R31, R31, 0x1, RZ, 0x3c, !PT ;  /* 0x000000011f1f7812 */ /* 0x000fe200078e3cff */
[----:B------:R-:W-:Y:S01]  /*47d0*/  IMAD.U32 R10, RZ, RZ, UR9 ;  /* 0x00000009ff0a7e24 */ /* 0x000fe2000f8e00ff */
[----:B------:R-:W-:Y:S01]  /*47e0*/  @!UP1 UIADD3 UR9, UPT, UPT, UR7, 0x88, URZ ;  /* 0x0000008807099890 */ /* 0x000fe2000fffe0ff */
[----:B------:R-:W-:Y:S02]  /*47f0*/  LOP3.LUT R29, R29, R0, RZ, 0x3c, !PT ;  /* 0x000000001d1d7212 */ /* 0x000fe400078e3cff */
[----:B------:R-:W-:Y:S02]  /*4800*/  SEL R30, R30, RZ, P0 ;  /* 0x000000ff1e1e7207 */ /* 0x000fe40000000000 */
[----:B------:R-:W-:Y:S01]  /*4810*/  IMAD.U32 R11, RZ, RZ, UR8 ;  /* 0x00000008ff0b7e24 */ /* 0x000fe2000f8e00ff */
[----:B------:R-:W-:Y:S01]  /*4820*/  @!P4 R2UR UR14, R10 ;  /* 0x000000000a0ec2ca */ /* 0x000fe200000e0000 */
[----:B------:R-:W-:Y:S01]  /*4830*/  @!UP1 UIADD3 UR8, UPT, UPT, UR7, 0x6200, URZ ;  /* 0x0000620007089890 */ /* 0x000fe2000fffe0ff */
[----:B------:R-:W-:Y:S02]  /*4840*/  VOTEU.ALL UP1, P4 ;  /* 0x0000000000ff7886 */ /* 0x000fe40002020000 */
[----:B------:R-:W-:Y:S11]  /*4850*/  @!P4 R2UR UR15, R11 ;  /* 0x000000000b0fc2ca */ /* 0x000ff600000e0000 */
[----:B------:R-:W-:Y:S02]  /*4860*/  @!UPT UIADD3 URZ, UPT, UPT, URZ, URZ, URZ ;  /* 0x000000fffffff290 */ /* 0x000fe4000fffe0ff */
[----:B------:R2:W-:Y:S01]  /*4870*/  @!UP1 UTMALDG.3D [UR8], [UR14], desc[UR18] ;  /* 0x000012080e0095b4 */ /* 0x0005e20008011000 */
[----:B------:R2:W-:Y:S01]  /*4880*/  @!P4 SYNCS.ARRIVE.TRANS64.RED.A0TR RZ, [UR7+0x88], R23 ;  /* 0x00008817ffffc9a7 */ /* 0x0005e20008300407 */
[----:B------:R-:W-:Y:S01]  /*4890*/  UPLOP3.LUT UP1, UPT, UPT, UPT, UPT, 0x80, 0x8 ;  /* 0x000000000008789c */ /* 0x000fe20003f2f070 */
[----:B------:R-:W-:Y:S01]  /*48a0*/  SYNCS.ARRIVE.TRANS64.RED.A1T0 RZ, [UR13], RZ ;  /* 0x000000ffffff79a7 */ /* 0x000fe2000810040d */
[----:B------:R-:W-:Y:S09]  /*48b0*/  @P3 BRA `(.L_x_79) ;  /* 0xfffffff000943947 */ /* 0x000ff2000383ffff */
[----:B------:R-:W-:-:S04]  /*48c0*/  SHF.L.U32 R3, R31, 0x1f, RZ ;  /* 0x0000001f1f037819 */ /* 0x000fc800000006ff */
[----:B------:R-:W1:Y:S02]  /*48d0*/  SYNCS.PHASECHK.TRANS64.TRYWAIT P0, [UR7+0x90], R3 ;  /* 0x00009003ff0075a7 */ /* 0x000e640008001107 */
[----:B-1----:R-:W-:Y:S05]  /*48e0*/  @!P0 BRA `(.L_x_80) ;  /* 0x0000007000448947 */ /* 0x002fea0003800000 */
.L_x_169:
[----:B------:R-:W3:Y:S02]  /*48f0*/  SYNCS.PHASECHK.TRANS64.TRYWAIT P0, [UR7+0x98], R3 ;  /* 0x00009803ff0075a7 */ /* 0x000ee40008001107 */
[----:B---3--:R-:W-:Y:S05]  /*4900*/  @!P0 BRA `(.L_x_81) ;  /* 0x0000007000548947 */ /* 0x008fea0003800000 */
.L_x_171:
[----:B------:R-:W3:Y:S02]  /*4910*/  SYNCS.PHASECHK.TRANS64.TRYWAIT P0, [UR7+0xa0], R3 ;  /* 0x0000a003ff0075a7 */ /* 0x000ee40008001107 */
[----:B---3--:R-:W-:Y:S05]  /*4920*/  @!P0 BRA `(.L_x_82) ;  /* 0x0000007000648947 */ /* 0x008fea0003800000 */
.L_x_173:
[----:B-1----:R-:W-:-:S07]  /*4930*/  MOV R0, UR7 ;  /* 0x0000000700007c02 */ /* 0x002fce0008000f00 */
.L_x_83:
[----:B-1----:R-:W-:-:S04]  /*4940*/  SHF.L.U32 R3, R31, 0x1f, RZ ;  /* 0x0000001f1f037819 */ /* 0x002fc800000006ff */
[----:B------:R1:W3:Y:S03]  /*4950*/  SYNCS.PHASECHK.TRANS64.TRYWAIT P0, [R0+URZ+0xa8], R3 ;  /* 0x0000a803000075a7 */ /* 0x0002e600080011ff */
[----:B---3--:R-:W-:Y:S05]  /*4960*/  @!P0 NANOSLEEP.SYNCS 0x989680 ;  /* 0x009896800000895d */ /* 0x008fea0003900000 */
[----:B------:R-:W3:Y:S02]  /*4970*/  @!P0 SYNCS.PHASECHK.TRANS64 P0, [R0+URZ+0xa8], R3 ;  /* 0x0000a803000085a7 */ /* 0x000ee400080010ff */
[----:B--23--:R-:W-:Y:S05]  /*4980*/  @P0 EXIT ;  /* 0x000000000000094d */ /* 0x00cfea0003800000 */
[----:B------:R-:W-:Y:S05]  /*4990*/  BRA `(.L_x_83) ;  /* 0xfffffffc00e87947 */ /* 0x000fea000383ffff */
.L_x_68:
[----:B------:R-:W-:-:S06]  /*49a0*/  UISETP.GE.AND UP1, UPT, UR8, 0x4, UPT ;  /* 0x000000040800788c */ /* 0x000fcc000bf26270 */
[----:B------:R-:W-:-:S13]  /*49b0*/  PLOP3.LUT P0, PT, PT, PT, UP1, 0x80, 0x8 ;  /* 0x000000000008781c */ /* 0x000fda0003f0f018 */
[----:B------:R-:W-:Y:S05]  /*49c0*/  @!P0 EXIT ;  /* 0x000000000000894d */ /* 0x000fea0003800000 */
[----:B------:R-:W-:Y:S01]  /*49d0*/  BAR.SYNC.DEFER_BLOCKING 0x6, 0xa0 ;  /* 0x0182800000007b1d */ /* 0x000fe20000010000 */
[C---:B------:R-:W-:Y:S01]  /*49e0*/  IMAD.SHL.U32 R3, R185.reuse, 0x40, RZ ;  /* 0x00000040b9037824 */ /* 0x040fe200078e00ff */
[C---:B------:R-:W-:Y:S01]  /*49f0*/  LOP3.LUT R189, R185.reuse, 0x60, RZ, 0xc0, !PT ;  /* 0x00000060b9bd7812 */ /* 0x040fe200078ec0ff */
[C---:B------:R-:W-:Y:S01]  /*4a00*/  IMAD.SHL.U32 R172, R185.reuse, 0x8, RZ ;  /* 0x00000008b9ac7824 */ /* 0x040fe200078e00ff */
[C---:B------:R-:W-:Y:S01]  /*4a10*/  LOP3.LUT R187, R185.reuse, 0x2, RZ, 0xc0, !PT ;  /* 0x00000002b9bb7812 */ /* 0x040fe200078ec0ff */
[----:B------:R-:W-:Y:S01]  /*4a20*/  IMAD.U32 R79, R185, 0x10000, RZ ;  /* 0x00010000b94f7824 */ /* 0x000fe200078e00ff */
[----:B------:R-:W-:Y:S02]  /*4a30*/  UMOV UR49, 0x400 ;  /* 0x0000040000317882 */ /* 0x000fe40000000000 */
[----:B------:R-:W1:Y:S01]  /*4a40*/  LDC R177, c[0x0][0x370] ;  /* 0x0000dc00ffb17b82 */ /* 0x000e620000000800 */
[----:B------:R-:W-:Y:S01]  /*4a50*/  ULEA UR49, UR37, UR49, 0x18 ;  /* 0x0000003125317291 */ /* 0x000fe2000f8ec0ff */
[----:B------:R-:W-:Y:S01]  /*4a60*/  LOP3.LUT R5, R3, 0x180, RZ, 0xc0, !PT ;  /* 0x0000018003057812 */ /* 0x000fe200078ec0ff */
[----:B------:R-:W-:Y:S01]  /*4a70*/  HFMA2 R191, -RZ, RZ, 0, 0 ;  /* 0x00000000ffbf7431 */ /* 0x000fe200000001ff */
[----:B------:R-:W-:Y:S01]  /*4a80*/  LOP3.LUT R79, R79, 0x600000, RZ, 0xc0, !PT ;  /* 0x006000004f4f7812 */ /* 0x000fe200078ec0ff */
[----:B------:R-:W-:Y:S01]  /*4a90*/  UIADD3 UR4, UPT, UPT, UR49, 0x8200, URZ ;  /* 0x0000820031047890 */ /* 0x000fe2000fffe0ff */
[----:B------:R-:W-:Y:S01]  /*4aa0*/  LOP3.LUT R172, R5, 0x30, R172, 0xf8, !PT ;  /* 0x0000003005ac7812 */ /* 0x000fe200078ef8ac */
[----:B------:R-:W-:Y:S01]  /*4ab0*/  IMAD.MOV.U32 R76, RZ, RZ, RZ ;  /* 0x000000ffff4c7224 */ /* 0x000fe200078e00ff */
[----:B------:R-:W2:Y:S01]  /*4ac0*/  LDC R74, c[0x0][0xb0c] ;  /* 0x0002c300ff4a7b82 */ /* 0x000ea20000000800 */
[----:B------:R-:W-:-:S02]  /*4ad0*/  LOP3.LUT R185, R185, 0x4, RZ, 0xc0, !PT ;  /* 0x00000004b9b97812 */ /* 0x000fc400078ec0ff */
[----:B------:R-:W-:Y:S02]  /*4ae0*/  CS2R R182, SRZ ;  /* 0x0000000000b67805 */ /* 0x000fe4000001ff00 */
[----:B------:R-:W-:Y:S02]  /*4af0*/  LOP3.LUT R172, R172, 0x1e40, R3, 0xf8, !PT ;  /* 0x00001e40acac7812 */ /* 0x000fe400078ef803 */
[----:B------:R-:W-:Y:S02]  /*4b00*/  CS2R R180, SRZ ;  /* 0x0000000000b47805 */ /* 0x000fe4000001ff00 */
[----:B------:R-:W-:Y:S01]  /*4b10*/  IADD3 R184, PT, PT, -R185, 0x2, RZ ;  /* 0x00000002b9b87810 */ /* 0x000fe20007ffe1ff */
[----:B------:R-:W-:Y:S01]  /*4b20*/  IMAD.MOV R176, RZ, RZ, -R187 ;  /* 0x000000ffffb07224 */ /* 0x000fe200078e0abb */
[----:B------:R-:W-:Y:S01]  /*4b30*/  MOV R188, UR4 ;  /* 0x0000000400bc7c02 */ /* 0x000fe20008000f00 */
[----:B------:R-:W4:Y:S01]  /*4b40*/  LDC R174, c[0x0][0xb20] ;  /* 0x0002c800ffae7b82 */ /* 0x000f220000000800 */
[----:B------:R-:W3:Y:S01]  /*4b50*/  LDS R0, [UR49+0x150] ;  /* 0x00015031ff007984 */ /* 0x000ee20008000800 */
[----:B------:R-:W-:Y:S01]  /*4b60*/  VIADD R186, R172, UR49 ;  /* 0x00000031acba7c36 */ /* 0x000fe20008000000 */
[----:B------:R-:W1:Y:S01]  /*4b70*/  LDCU.64 UR52, c[0x0][0x348] ;  /* 0x00006900ff3477ac */ /* 0x000e620008000a00 */
[----:B------:R-:W-:-:S02]  /*4b80*/  IMAD.MOV R175, RZ, RZ, -R185 ;  /* 0x000000ffffaf7224 */ /* 0x000fc400078e0ab9 */
[----:B------:R-:W-:Y:S01]  /*4b90*/  VIADD R186, R186, 0x200 ;  /* 0x00000200baba7836 */ /* 0x000fe20000000000 */
[----:B------:R-:W1:Y:S01]  /*4ba0*/  LDCU.64 UR38, c[0x0][0x888] ;  /* 0x00011100ff2677ac */ /* 0x000e620008000a00 */
[----:B------:R-:W1:Y:S01]  /*4bb0*/  LDC R73, c[0x0][0xb30] ;  /* 0x0002cc00ff497b82 */ /* 0x000e620000000800 */
[----:B------:R-:W1:Y:S01]  /*4bc0*/  LDCU.64 UR44, c[0x0][0x890] ;  /* 0x00011200ff2c77ac */ /* 0x000e620008000a00 */
[----:B------:R-:W-:-:S06]  /*4bd0*/  UIADD3 UR48, UPT, UPT, UR49, 0x200, URZ ;  /* 0x0000020031307890 */ /* 0x000fcc000fffe0ff */
[----:B------:R-:W1:Y:S08]  /*4be0*/  LDC.64 R168, c[0x0][0xb10] ;  /* 0x0002c400ffa87b82 */ /* 0x000e700000000a00 */
[----:B------:R-:W1:Y:S08]  /*4bf0*/  LDC.64 R70, c[0x0][0xb18] ;  /* 0x0002c600ff467b82 */ /* 0x000e700000000a00 */
[----:B------:R-:W1:Y:S08]  /*4c00*/  LDC.64 R68, c[0x0][0xb28] ;  /* 0x0002ca00ff447b82 */ /* 0x000e700000000a00 */
[----:B------:R-:W1:Y:S01]  /*4c10*/  LDC.64 R166, c[0x0][0x8b0] ;  /* 0x00022c00ffa67b82 */ /* 0x000e620000000a00 */
[----:B---3--:R-:W-:-:S07]  /*4c20*/  IMAD.IADD R79, R0, 0x1, R79 ;  /* 0x00000001004f7824 */ /* 0x008fce00078e024f */
[----:B------:R-:W3:Y:S08]  /*4c30*/  LDC.64 R164, c[0x0][0x8a8] ;  /* 0x00022a00ffa47b82 */ /* 0x000ef00000000a00 */
[----:B--2-4-:R-:W1:Y:S02]  /*4c40*/  LDC R178, c[0x0][0x374] ;  /* 0x0000dd00ffb27b82 */ /* 0x014e640000000800 */
.L_x_128:
[C---:B------:R-:W-:Y:S02]  /*4c50*/  LEA R0, R191.reuse, UR49, 0x3 ;  /* 0x00000031bf007c11 */ /* 0x040fe4000f8e18ff */
[----:B------:R-:W-:Y:S02]  /*4c60*/  SHF.L.U32 R3, R182, 0x1f, RZ ;  /* 0x0000001fb6037819 */ /* 0x000fe400000006ff */
[----:B------:R-:W-:Y:S02]  /*4c70*/  LEA R16, R191, UR49, 0x4 ;  /* 0x00000031bf107c11 */ /* 0x000fe4000f8e20ff */
[----:B------:R-:W2:Y:S02]  /*4c80*/  SYNCS.PHASECHK.TRANS64.TRYWAIT P0, [R0+URZ+0xc0], R3 ;  /* 0x0000c003000075a7 */ /* 0x000ea400080011ff */
[----:B-12---:R-:W-:Y:S05]  /*4c90*/  @!P0 BRA `(.L_x_84) ;  /* 0x0000006c00a08947 */ /* 0x006fea0003800000 */
.L_x_174:
[----:B------:R-:W4:Y:S01]  /*4ca0*/  LDC.64 R12, c[0x0][0xb10] ;  /* 0x0002c400ff0c7b82 */ /* 0x000f220000000a00 */
[----:B------:R-:W3:Y:S01]  /*4cb0*/  LDS.128 R16, [R16+0x130] ;  /* 0x0001300010107984 */ /* 0x000ee20000000c00 */
[----:B-1----:R-:W-:Y:S01]  /*4cc0*/  ISETP.NE.AND P1, PT, R73, 0x1, PT ;  /* 0x000000014900780c */ /* 0x002fe20003f25270 */
[----:B--2---:R-:W-:Y:S01]  /*4cd0*/  VIADD R0, R0, 0xd0 ;  /* 0x000000d000007836 */ /* 0x004fe20000000000 */
[----:B------:R-:W-:Y:S04]  /*4ce0*/  ISETP.GE.AND P0, PT, R72, 0x1, PT ;  /* 0x000000014800780c */ /* 0x000fe80003f06270 */
[----:B------:R-:W1:Y:S01]  /*4cf0*/  LDC.64 R10, c[0x0][0xb18] ;  /* 0x0002c600ff0a7b82 */ /* 0x000e620000000a00 */
[----:B------:R-:W-:Y:S01]  /*4d00*/  PRMT R0, RZ, 0x654, R0 ;  /* 0x00000654ff007816 */ /* 0x000fe20000000000 */
[----:B------:R-:W-:Y:S01]  /*4d10*/  @!PT LDS RZ, [RZ] ;  /* 0x00000000fffff984 */ /* 0x000fe20000000800 */
[----:B------:R-:W-:Y:S01]  /*4d20*/  @!PT LDS RZ, [RZ] ;  /* 0x00000000fffff984 */ /* 0x000fe20000000800 */
[----:B------:R-:W-:Y:S01]  /*4d30*/  @!PT LDS RZ, [RZ] ;  /* 0x00000000fffff984 */ /* 0x000fe20000000800 */
[----:B------:R-:W-:Y:S01]  /*4d40*/  @!PT LDS RZ, [RZ] ;  /* 0x00000000fffff984 */ /* 0x000fe20000000800 */
[----:B------:R2:W-:Y:S06]  /*4d50*/  MEMBAR.ALL.CTA ;  /* 0x0000000000007992 */ /* 0x0005ec0000008000 */
[----:B--2---:R-:W2:Y:S01]  /*4d60*/  FENCE.VIEW.ASYNC.S ;  /* 0x00000000000073c6 */ /* 0x004ea20000000000 */
[----:B------:R-:W1:Y:S08]  /*4d70*/  @!P1 LDC R14, c[0x0][0xb20] ;  /* 0x0002c800ff0e9b82 */ /* 0x000e700000000800 */
[----:B------:R-:W1:Y:S01]  /*4d80*/  @!P1 LDC R9, c[0x0][0xb0c] ;  /* 0x0002c300ff099b82 */ /* 0x000e620000000800 */
[----:B--2---:R2:W-:Y:S01]  /*4d90*/  SYNCS.ARRIVE.TRANS64.RED.A1T0 RZ, [R0+URZ], RZ ;  /* 0x000000ff00ff79a7 */ /* 0x0045e200081004ff */
[----:B---3--:R-:W-:Y:S04]  /*4da0*/  LOP3.LUT P4, RZ, R18, 0x1, RZ, 0xc0, !PT ;  /* 0x0000000112ff7812 */ /* 0x008fe8000788c0ff */
[----:B------:R-:W-:Y:S09]  /*4db0*/  P2R R190, PR, RZ, 0x10 ;  /* 0x00000010ffbe7803 */ /* 0x000ff20000000000 */
[----:B------:R-:W-:Y:S02]  /*4dc0*/  @P4 MOV R77, R16 ;  /* 0x00000010004d4202 */ /* 0x000fe40000000f00 */
[----:B------:R-:W-:Y:S01]  /*4dd0*/  @P4 LOP3.LUT R75, R17, 0xffff, RZ, 0xc0, !PT ;  /* 0x0000ffff114b4812 */ /* 0x000fe200078ec0ff */
[----:B--2-4-:R-:W-:Y:S06]  /*4de0*/  @!P0 BRA `(.L_x_85) ;  /* 0x0000000000a48947 */ /* 0x014fec0003800000 */
[----:B------:R-:W-:Y:S01]  /*4df0*/  IMAD.HI.U32 R23, R178, R71, RZ ;  /* 0x00000047b2177227 */ /* 0x000fe200078e00ff */
[----:B------:R-:W-:Y:S02]  /*4e00*/  ISETP.NE.AND P0, PT, R70, 0x1, PT ;  /* 0x000000014600780c */ /* 0x000fe40003f05270 */
[----:B------:R-:W-:Y:S01]  /*4e10*/  ISETP.NE.AND P2, PT, R72, 0x1, PT ;  /* 0x000000014800780c */ /* 0x000fe20003f45270 */
[----:B------:R-:W-:Y:S01]  /*4e20*/  IMAD.HI.U32 R22, R177, R168, RZ ;  /* 0x000000a8b1167227 */ /* 0x000fe200078e00ff */
[----:B------:R-:W-:Y:S02]  /*4e30*/  SHF.R.U32.HI R23, RZ, R174, R23 ;  /* 0x000000aeff177219 */ /* 0x000fe40000011617 */
[----:B------:R-:W-:Y:S01]  /*4e40*/  ISETP.NE.AND P3, PT, R74, 0x1, PT ;  /* 0x000000014a00780c */ /* 0x000fe20003f65270 */
[----:B------:R-:W-:Y:S01]  /*4e50*/  IMAD.HI.U32 R26, R77, R168, RZ ;  /* 0x000000a84d1a7227 */ /* 0x000fe200078e00ff */
[----:B------:R-:W-:Y:S02]  /*4e60*/  SHF.R.U32.HI R22, RZ, R169, R22 ;  /* 0x000000a9ff167219 */ /* 0x000fe40000011616 */
[----:B------:R-:W-:Y:S01]  /*4e70*/  SEL R3, R178, R23, !P0 ;  /* 0x00000017b2037207 */ /* 0x000fe20004000000 */
[----:B------:R-:W-:Y:S01]  /*4e80*/  IMAD.HI.U32 R23, R75, R71, RZ ;  /* 0x000000474b177227 */ /* 0x000fe200078e00ff */
[----:B------:R-:W-:Y:S02]  /*4e90*/  SEL R7, R177, R22, !P3 ;  /* 0x00000016b1077207 */ /* 0x000fe40005800000 */
[----:B------:R-:W-:Y:S01]  /*4ea0*/  SHF.R.U32.HI R26, RZ, R169, R26 ;  /* 0x000000a9ff1a7219 */ /* 0x000fe2000001161a */
[-C--:B------:R-:W-:Y:S04]  /*4eb0*/  IMAD.HI.U32 R22, R3, R68.reuse, RZ ;  /* 0x0000004403167227 */ /* 0x080fe800078e00ff */
[----:B------:R-:W-:Y:S01]  /*4ec0*/  IMAD.HI.U32 R24, R7, R68, RZ ;  /* 0x0000004407187227 */ /* 0x000fe200078e00ff */
[-C--:B------:R-:W-:Y:S02]  /*4ed0*/  @P2 SHF.R.U32.HI R3, RZ, R69.reuse, R22 ;  /* 0x00000045ff032219 */ /* 0x080fe40000011616 */
[----:B------:R-:W-:Y:S02]  /*4ee0*/  SHF.R.U32.HI R22, RZ, R174, R23 ;  /* 0x000000aeff167219 */ /* 0x000fe40000011617 */
[----:B------:R-:W-:Y:S01]  /*4ef0*/  @P2 SHF.R.U32.HI R7, RZ, R69, R24 ;  /* 0x00000045ff072219 */ /* 0x000fe20000011618 */
[C---:B------:R-:W-:Y:S01]  /*4f00*/  IMAD R2, R72.reuse, R3, RZ ;  /* 0x0000000348027224 */ /* 0x040fe200078e02ff */
[----:B------:R-:W-:Y:S02]  /*4f10*/  SEL R5, R75, R22, !P0 ;  /* 0x000000164b057207 */ /* 0x000fe40004000000 */
[----:B------:R-:W-:Y:S01]  /*4f20*/  SEL R3, R77, R26, !P3 ;  /* 0x0000001a4d037207 */ /* 0x000fe20005800000 */
[----:B------:R-:W-:Y:S01]  /*4f30*/  IMAD R4, R72, R7, RZ ;  /* 0x0000000748047224 */ /* 0x000fe200078e02ff */
[C---:B------:R-:W-:Y:S01]  /*4f40*/  ISETP.GE.AND P0, PT, R5.reuse, R2, PT ;  /* 0x000000020500720c */ /* 0x040fe20003f06270 */
[----:B------:R-:W-:Y:S03]  /*4f50*/  IMAD.HI.U32 R6, R5, R68, RZ ;  /* 0x0000004405067227 */ /* 0x000fe600078e00ff */
[----:B------:R-:W-:Y:S01]  /*4f60*/  ISETP.GE.OR P0, PT, R3, R4, P0 ;  /* 0x000000040300720c */ /* 0x000fe20000706670 */
[----:B------:R-:W-:Y:S01]  /*4f70*/  IMAD.MOV R4, RZ, RZ, -R3 ;  /* 0x000000ffff047224 */ /* 0x000fe200078e0a03 */
[-C--:B------:R-:W-:Y:S03]  /*4f80*/  SHF.R.U32.HI R6, RZ, R69.reuse, R6 ;  /* 0x00000045ff067219 */ /* 0x080fe60000011606 */
[----:B------:R-:W-:Y:S01]  /*4f90*/  IMAD R77, R74, R4, R77 ;  /* 0x000000044a4d7224 */ /* 0x000fe200078e024d */
[----:B------:R-:W-:Y:S05]  /*4fa0*/  SEL R15, R5, R6, !P2 ;  /* 0x00000006050f7207 */ /* 0x000fea0005000000 */
[----:B------:R-:W-:Y:S02]  /*4fb0*/  IMAD.MOV R6, RZ, RZ, -R15 ;  /* 0x000000ffff067224 */ /* 0x000fe400078e0a0f */
[C---:B------:R-:W-:Y:S04]  /*4fc0*/  @!P0 IMAD.HI.U32 R2, R3.reuse, R68, RZ ;  /* 0x0000004403028227 */ /* 0x040fe800078e00ff */
[----:B------:R-:W-:Y:S01]  /*4fd0*/  IMAD R6, R72, R6, R5 ;  /* 0x0000000648067224 */ /* 0x000fe200078e0205 */
[----:B------:R-:W-:Y:S04]  /*4fe0*/  @!P0 SHF.R.U32.HI R2, RZ, R69, R2 ;  /* 0x00000045ff028219 */ /* 0x000fe80000011602 */
[----:B------:R-:W-:Y:S02]  /*4ff0*/  @!P0 SEL R0, R3, R2, !P2 ;  /* 0x0000000203008207 */ /* 0x000fe40005000000 */
[----:B------:R-:W-:Y:S02]  /*5000*/  IADD3 R2, PT, PT, -R5, RZ, RZ ;  /* 0x000000ff05027210 */ /* 0x000fe40007ffe1ff */
[----:B------:R-:W-:Y:S01]  /*5010*/  @!P0 IADD3 R8, PT, PT, R15, -R0, RZ ;  /* 0x800000000f088210 */ /* 0x000fe20007ffe0ff */
[----:B------:R-:W-:Y:S02]  /*5020*/  @!P0 IMAD R0, R7, R6, R0 ;  /* 0x0000000607008224 */ /* 0x000fe400078e0200 */
[----:B------:R-:W-:Y:S02]  /*5030*/  IMAD R75, R70, R2, R75 ;  /* 0x00000002464b7224 */ /* 0x000fe400078e024b */
[----:B------:R-:W-:Y:S02]  /*5040*/  @!P0 IMAD R5, R8, R72, R3 ;  /* 0x0000004808058224 */ /* 0x000fe400078e0203 */
[----:B------:R-:W-:Y:S04]  /*5050*/  @!P0 IMAD.MOV.U32 R3, RZ, RZ, R0 ;  /* 0x000000ffff038224 */ /* 0x000fe800078e0000 */
[----:B------:R-:W-:Y:S02]  /*5060*/  IMAD R77, R3, R74, R77 ;  /* 0x0000004a034d7224 */ /* 0x000fe400078e024d */
[----:B------:R-:W-:Y:S07]  /*5070*/  IMAD R75, R5, R70, R75 ;  /* 0x00000046054b7224 */ /* 0x000fee00078e024b */
.L_x_85:
[----:B-1----:R-:W-:Y:S01]  /*5080*/  @!P1 ISETP.NE.AND P0, PT, R10, 0x1, PT ;  /* 0x000000010a00980c */ /* 0x002fe20003f05270 */
[----:B------:R-:W-:Y:S01]  /*5090*/  @!P1 IMAD.HI.U32 R0, R77, R12, RZ ;  /* 0x0000000c4d009227 */ /* 0x000fe200078e00ff */
[----:B------:R-:W-:Y:S01]  /*50a0*/  @!P1 ISETP.NE.AND P2, PT, R9, 0x1, PT ;  /* 0x000000010900980c */ /* 0x000fe20003f45270 */
[----:B------:R-:W-:Y:S01]  /*50b0*/  ULOP3.LUT UP0, URZ, UR48, 0x1b0, URZ, 0xc0, !UPT ;  /* 0x000001b030ff7892 */ /* 0x000fe2000f80c0ff */
[----:B------:R-:W-:Y:S01]  /*50c0*/  R2UR UR42, R21 ;  /* 0x00000000152a72ca */ /* 0x000fe200000e0000 */
[----:B------:R-:W-:Y:S01]  /*50d0*/  @!P1 IMAD.HI.U32 R3, R75, R11, RZ ;  /* 0x0000000b4b039227 */ /* 0x000fe200078e00ff */
[----:B------:R-:W-:Y:S02]  /*50e0*/  @!P1 SHF.R.U32.HI R0, RZ, R13, R0 ;  /* 0x0000000dff009219 */ /* 0x000fe40000011600 */
[----:B------:R-:W-:Y:S01]  /*50f0*/  R2UR UR41, R20 ;  /* 0x00000000142972ca */ /* 0x000fe200000e0000 */
[----:B------:R-:W-:Y:S01]  /*5100*/  VIADD R191, R191, 0x1 ;  /* 0x00000001bfbf7836 */ /* 0x000fe20000000000 */
[----:B------:R-:W-:Y:S02]  /*5110*/  @!P1 SHF.R.U32.HI R2, RZ, R14, R3 ;  /* 0x0000000eff029219 */ /* 0x000fe40000011603 */
[----:B------:R-:W-:Y:S02]  /*5120*/  @!P1 SEL R3, R77, R0, !P2 ;  /* 0x000000004d039207 */ /* 0x000fe40005000000 */
[----:B------:R-:W-:Y:S02]  /*5130*/  @!P1 SEL R2, R75, R2, !P0 ;  /* 0x000000024b029207 */ /* 0x000fe40004000000 */
[----:B------:R-:W-:Y:S01]  /*5140*/  @P4 SHF.R.U32.HI R179, RZ, 0x10, R17 ;  /* 0x00000010ffb34819 */ /* 0x000fe20000011611 */
[----:B------:R-:W-:Y:S02]  /*5150*/  USHF.L.U32 UR42, UR42, 0x7, URZ ;  /* 0x000000072a2a7899 */ /* 0x000fe400080006ff */
[----:B------:R-:W-:Y:S02]  /*5160*/  @!P1 IMAD.IADD R0, R2, 0x1, -R3 ;  /* 0x0000000102009824 */ /* 0x000fe400078e0a03 */
[----:B------:R-:W-:Y:S01]  /*5170*/  @!P1 IMAD.IADD R2, R3, 0x1, -R2 ;  /* 0x0000000103029824 */ /* 0x000fe200078e0a02 */
[----:B------:R-:W-:Y:S01]  /*5180*/  USHF.L.U32 UR41, UR41, 0x8, URZ ;  /* 0x0000000829297899 */ /* 0x000fe200080006ff */
[----:B------:R-:W-:Y:S02]  /*5190*/  @!P1 IMAD R77, R0, R9, R77 ;  /* 0x00000009004d9224 */ /* 0x000fe400078e024d */
[----:B------:R-:W-:Y:S01]  /*51a0*/  @!P1 IMAD R75, R2, R10, R75 ;  /* 0x0000000a024b9224 */ /* 0x000fe200078e024b */
[----:B------:R-:W-:Y:S08]  /*51b0*/  BRA.U !UP0, `(.L_x_86) ;  /* 0x0000000108407547 */ /* 0x000ff0000b800000 */
[----:B------:R-:W1:Y:S01]  /*51c0*/  LDCU.64 UR8, c[0x4][0x88] ;  /* 0x01001100ff0877ac */ /* 0x000e620008000a00 */
[----:B------:R-:W-:Y:S01]  /*51d0*/  MOV R3, 0x0 ;  /* 0x0000000000037802 */ /* 0x000fe20000000f00 */
[----:B------:R-:W-:Y:S02]  /*51e0*/  HFMA2 R12, -RZ, RZ, 0, 5.9604644775390625e-08 ;  /* 0x00000001ff0c7431 */ /* 0x000fe400000001ff */
[----:B------:R-:W-:Y:S02]  /*51f0*/  IMAD.MOV.U32 R8, RZ, RZ, 0x70 ;  /* 0x00000070ff087424 */ /* 0x000fe400078e00ff */
[----:B------:R-:W-:Y:S01]  /*5200*/  IMAD.MOV.U32 R13, RZ, RZ, RZ ;  /* 0x000000ffff0d7224 */ /* 0x000fe200078e00ff */
[----:B------:R-:W2:Y:S01]  /*5210*/  LDCU.64 UR6, c[0x4][0x90] ;  /* 0x01001200ff0677ac */ /* 0x000ea20008000a00 */
[----:B------:R-:W3:Y:S01]  /*5220*/  LDC.64 R2, c[0x4][R3] ;  /* 0x0100000003027b82 */ /* 0x000ee20000000a00 */
[----:B------:R-:W4:Y:S01]  /*5230*/  LDCU.64 UR4, c[0x4][0x8] ;  /* 0x01000100ff0477ac */ /* 0x000f220008000a00 */
[----:B-1----:R-:W-:Y:S01]  /*5240*/  MOV R5, UR9 ;  /* 0x0000000900057c02 */ /* 0x002fe20008000f00 */
[----:B------:R-:W-:Y:S01]  /*5250*/  IMAD.U32 R4, RZ, RZ, UR8 ;  /* 0x00000008ff047e24 */ /* 0x000fe2000f8e00ff */
[----:B--2---:R-:W-:Y:S01]  /*5260*/  MOV R7, UR7 ;  /* 0x0000000700077c02 */ /* 0x004fe20008000f00 */
[----:B------:R-:W-:Y:S01]  /*5270*/  IMAD.U32 R6, RZ, RZ, UR6 ;  /* 0x00000006ff067e24 */ /* 0x000fe2000f8e00ff */
[----:B----4-:R-:W-:Y:S01]  /*5280*/  MOV R11, UR5 ;  /* 0x00000005000b7c02 */ /* 0x010fe20008000f00 */
[----:B------:R-:W-:Y:S02]  /*5290*/  IMAD.U32 R10, RZ, RZ, UR4 ;  /* 0x00000004ff0a7e24 */ /* 0x000fe4000f8e00ff */
[----:B------:R-:W-:Y:S07]  /*52a0*/  LEPC R20, `(.L_x_86) ;  /* 0x000000001014794e */ /* 0x000fee0000000000 */
[----:B---3-5:R-:W-:Y:S05]  /*52b0*/  CALL.ABS.NOINC R2 ;  /* 0x0000000002007343 */ /* 0x028fea0003c00000 */
.L_x_86:
[----:B------:R-:W-:Y:S01]  /*52c0*/  LOP3.LUT P0, RZ, R188, 0x1b0, RZ, 0xc0, !PT ;  /* 0x000001b0bcff7812 */ /* 0x000fe2000780c0ff */
[----:B------:R-:W-:Y:S11]  /*52d0*/  BSSY.RECONVERGENT B6, `(.L_x_87) ;  /* 0x0000013000067945 */ /* 0x000ff60003800200 */
[----:B------:R-:W-:Y:S01]  /*52e0*/  @!UPT UIADD3 URZ, UPT, UPT, URZ, URZ, URZ ;  /* 0x000000fffffff290 */ /* 0x000fe2000fffe0ff */
[----:B------:R-:W-:Y:S05]  /*52f0*/  @!P0 BRA `(.L_x_88) ;  /* 0x0000000000408947 */ /* 0x000fea0003800000 */
        /* <DEDUP_REMOVED lines=16> */
.L_x_88:
[----:B------:R-:W-:Y:S05]  /*5400*/  BSYNC.RECONVERGENT B6 ;  /* 0x0000000000067941 */ /* 0x000fea0003800200 */
.L_x_87:
[----:B------:R-:W-:Y:S01]  /*5410*/  ISETP.NE.U32.AND P4, PT, R166, RZ, PT ;  /* 0x000000ffa600720c */ /* 0x000fe20003f85070 */
[----:B------:R-:W-:Y:S01]  /*5420*/  UISETP.NE.AND UP2, UPT, UR50, URZ, UPT ;  /* 0x000000ff3200728c */ /* 0x000fe2000bf45270 */
[----:B------:R-:W-:Y:S01]  /*5430*/  ISETP.NE.U32.AND P2, PT, RZ, UR38, PT ;  /* 0x00000026ff007c0c */ /* 0x000fe2000bf45070 */
[----:B------:R-:W-:Y:S01]  /*5440*/  UISETP.NE.U32.AND UP1, UPT, UR44, URZ, UPT ;  /* 0x000000ff2c00728c */ /* 0x000fe2000bf25070 */
[----:B------:R-:W-:Y:S01]  /*5450*/  ISETP.NE.AND.EX P4, PT, R167, RZ, PT, P4 ;  /* 0x000000ffa700720c */ /* 0x000fe20003f85340 */
[----:B------:R-:W-:Y:S01]  /*5460*/  UPLOP3.LUT UP0, UPT, UPT, UPT, UPT, 0x40, 0x4 ;  /* 0x000000000004789c */ /* 0x000fe20003f0e870 */
[----:B------:R-:W-:Y:S01]  /*5470*/  ISETP.NE.AND.EX P2, PT, RZ, UR39, PT, P2 ;  /* 0x00000027ff007c0c */ /* 0x000fe2000bf45320 */
[----:B------:R-:W-:Y:S01]  /*5480*/  UISETP.NE.AND.EX UP1, UPT, UR45, URZ, UPT, UP1 ;  /* 0x000000ff2d00728c */ /* 0x000fe2000bf25310 */
[----:B------:R-:W-:Y:S04]  /*5490*/  PLOP3.LUT P1, PT, PT, PT, UP2, 0x80, 0x8 ;  /* 0x000000000008781c */ /* 0x000fe80003f2f028 */
[----:B------:R-:W-:Y:S06]  /*54a0*/  @UP2 UPLOP3.LUT UP0, UPT, UPT, UPT, UP1, 0x80, 0x8 ;  /* 0x000000000008289c */ /* 0x000fec0003f0f010 */
[----:B------:R-:W-:Y:S01]  /*54b0*/  PLOP3.LUT P0, PT, PT, PT, UP0, 0x80, 0x8 ;  /* 0x000000000008781c */ /* 0x000fe20003f0f008 */
[----:B------:R-:W-:Y:S01]  /*54c0*/  @!UPT UIADD3 URZ, UPT, UPT, URZ, URZ, URZ ;  /* 0x000000fffffff290 */ /* 0x000fe2000fffe0ff */
[----:B------:R-:W-:Y:S11]  /*54d0*/  BRA.U !UP1, `(.L_x_89) ;  /* 0x0000000109387547 */ /* 0x000ff6000b800000 */
[----:B------:R-:W-:Y:S01]  /*54e0*/  UISETP.NE.U32.AND UP0, UPT, UR38, URZ, UPT ;  /* 0x000000ff2600728c */ /* 0x000fe2000bf05070 */
[----:B------:R-:W-:Y:S02]  /*54f0*/  HFMA2 R0, -RZ, RZ, 0, 5.9604644775390625e-08 ;  /* 0x00000001ff007431 */ /* 0x000fe400000001ff */
[----:B------:R-:W-:Y:S01]  /*5500*/  IMAD.MOV.U32 R171, RZ, RZ, 0x1 ;  /* 0x00000001ffab7424 */ /* 0x000fe200078e00ff */
[----:B------:R-:W-:Y:S06]  /*5510*/  UISETP.NE.AND.EX UP0, UPT, UR39, URZ, UPT, UP0 ;  /* 0x000000ff2700728c */ /* 0x000fec000bf05300 */
[----:B------:R-:W-:Y:S05]  /*5520*/  PLOP3.LUT P3, PT, PT, PT, UP0, 0x80, 0x8 ;  /* 0x000000000008781c */ /* 0x000fea0003f6f008 */
[----:B------:R-:W1:Y:S01]  /*5530*/  @UP0 LDCU.64 UR6, c[0x0][0x888] ;  /* 0x00011100ff0607ac */ /* 0x000e620008000a00 */
[----:B------:R-:W-:Y:S07]  /*5540*/  @UP0 UIMAD UR4, UR36, UR44, URZ ;  /* 0x0000002c240402a4 */ /* 0x000fee000f8e02ff */
[----:B------:R-:W-:Y:S01]  /*5550*/  @!P3 PRMT R171, R0, 0x7610, R171 ;  /* 0x0000761000abb816 */ /* 0x000fe200000000ab */
[----:B-1----:R-:W-:Y:S03]  /*5560*/  @UP0 UIMAD.WIDE UR6, UR4, 0x4, UR6 ;  /* 0x00000004040608a5 */ /* 0x002fe6000f8e0206 */
[----:B------:R-:W1:Y:S03]  /*5570*/  @!UP0 LDCU UR4, c[0x0][0x880] ;  /* 0x00011000ff0487ac */ /* 0x000e660008000800 */
[----:B------:R-:W-:Y:S01]  /*5580*/  IMAD.U32 R2, RZ, RZ, UR6 ;  /* 0x00000006ff027e24 */ /* 0x000fe2000f8e00ff */
[----:B------:R-:W-:Y:S05]  /*5590*/  MOV R3, UR7 ;  /* 0x0000000700037c02 */ /* 0x000fea0008000f00 */
[----:B-----5:R2:W5:Y:S02]  /*55a0*/  @P3 LDG.E R81, desc[UR46][R2.64] ;  /* 0x0000002e02513981 */ /* 0x020564000c1e1900 */
[----:B-12---:R-:W-:Y:S02]  /*55b0*/  @!P3 IMAD.U32 R81, RZ, RZ, UR4 ;  /* 0x00000004ff51be24 */ /* 0x006fe4000f8e00ff */
.L_x_89:
[----:B------:R-:W-:Y:S05]  /*55c0*/  @!P4 BRA `(.L_x_90) ;  /* 0x000000000020c947 */ /* 0x000fea0003800000 */
[----:B------:R-:W-:Y:S04]  /*55d0*/  ISETP.NE.U32.AND P3, PT, R164, RZ, PT ;  /* 0x000000ffa400720c */ /* 0x000fe80003f65070 */
[----:B------:R-:W-:Y:S11]  /*55e0*/  ISETP.NE.AND.EX P3, PT, R165, RZ, PT, P3 ;  /* 0x000000ffa500720c */ /* 0x000ff60003f65330 */
[----:B------:R-:W-:Y:S02]  /*55f0*/  @!UPT UIADD3 URZ, UPT, UPT, URZ, URZ, URZ ;  /* 0x000000fffffff290 */ /* 0x000fe4000fffe0ff */
[----:B------:R-:W1:Y:S01]  /*5600*/  @P3 LDC.64 R2, c[0x0][0x8a8] ;  /* 0x00022a00ff023b82 */ /* 0x000e620000000a00 */
[----:B------:R-:W-:Y:S04]  /*5610*/  @P3 IMAD R0, R166, UR36, RZ ;  /* 0x00000024a6003c24 */ /* 0x000fe8000f8e02ff */
[----:B-1----:R-:W-:Y:S05]  /*5620*/  @P3 IMAD.WIDE R2, R0, 0x4, R2 ;  /* 0x0000000400023825 */ /* 0x002fea00078e0202 */
[----:B-----5:R1:W5:Y:S02]  /*5630*/  @P3 LDG.E R78, desc[UR46][R2.64] ;  /* 0x0000002e024e3981 */ /* 0x020364000c1e1900 */
[----:B-1----:R-:W2:Y:S02]  /*5640*/  @!P3 LDC R78, c[0x0][0x8a0] ;  /* 0x00022800ff4ebb82 */ /* 0x002ea40000000800 */
.L_x_90:
[----:B-----5:R-:W-:Y:S01]  /*5650*/  FSETP.NEU.AND P4, PT, R81, RZ, PT ;  /* 0x000000ff5100720b */ /* 0x020fe20003f8d000 */
[----:B------:R-:W-:Y:S01]  /*5660*/  BSSY B1, `(.L_x_91) ;  /* 0x0000047000017945 */ /* 0x000fe20003800000 */
[----:B------:R-:W-:Y:S01]  /*5670*/  SEL R5, RZ, 0xffffffff, P2 ;  /* 0xffffffffff057807 */ /* 0x000fe20001000000 */
[----:B------:R-:W-:Y:S01]  /*5680*/  IMAD.MOV.U32 R196, RZ, RZ, 0x1 ;  /* 0x00000001ffc47424 */ /* 0x000fe200078e00ff */
[----:B------:R-:W-:Y:S01]  /*5690*/  LOP3.LUT P3, RZ, R171, 0xff, RZ, 0xc0, !PT ;  /* 0x000000ffabff7812 */ /* 0x000fe2000786c0ff */
[C---:B------:R-:W-:Y:S01]  /*56a0*/  IMAD R80, R76.reuse, 0x100, R79 ;  /* 0x000001004c507824 */ /* 0x040fe200078e024f */
[----:B------:R-:W-:Y:S02]  /*56b0*/  @P1 SEL R0, RZ, 0xffffffff, P4 ;  /* 0xffffffffff001807 */ /* 0x000fe40002000000 */
[----:B------:R-:W-:Y:S02]  /*56c0*/  CS2R R162, SRZ ;  /* 0x0000000000a27805 */ /* 0x000fe4000001ff00 */
[----:B------:R-:W-:Y:S02]  /*56d0*/  LEA R3, R181, UR49, 0x3 ;  /* 0x00000031b5037c11 */ /* 0x000fe4000f8e18ff */
[----:B------:R-:W-:Y:S02]  /*56e0*/  CS2R R160, SRZ ;  /* 0x0000000000a07805 */ /* 0x000fe4000001ff00 */
[----:B------:R-:W-:Y:S02]  /*56f0*/  @P0 SEL R0, R5, R0, !P3 ;  /* 0x0000000005000207 */ /* 0x000fe40005800000 */
[----:B------:R-:W-:Y:S02]  /*5700*/  CS2R R158, SRZ ;  /* 0x00000000009e7805 */ /* 0x000fe4000001ff00 */
[----:B------:R-:W-:Y:S02]  /*5710*/  LEA R193, R76, UR49, 0x3 ;  /* 0x000000314cc17c11 */ /* 0x000fe4000f8e18ff */
[----:B------:R-:W-:Y:S02]  /*5720*/  CS2R R156, SRZ ;  /* 0x00000000009c7805 */ /* 0x000fe4000001ff00 */
[----:B------:R-:W-:Y:S02]  /*5730*/  @P1 LOP3.LUT R0, R0, 0x1, RZ, 0xc0, !PT ;  /* 0x0000000100001812 */ /* 0x000fe400078ec0ff */
[----:B------:R-:W-:Y:S02]  /*5740*/  CS2R R154, SRZ ;  /* 0x00000000009a7805 */ /* 0x000fe4000001ff00 */
[----:B------:R-:W-:Y:S02]  /*5750*/  SHF.L.U32 R2, R183, 0x1f, RZ ;  /* 0x0000001fb7027819 */ /* 0x000fe400000006ff */
[----:B------:R-:W-:Y:S02]  /*5760*/  CS2R R152, SRZ ;  /* 0x0000000000987805 */ /* 0x000fe4000001ff00 */
[----:B------:R-:W-:Y:S02]  /*5770*/  ISETP.NE.U32.OR P6, PT, R0, 0x1, !P1 ;  /* 0x000000010000780c */ /* 0x000fe40004fc5470 */
[----:B------:R-:W-:Y:S02]  /*5780*/  CS2R R150, SRZ ;  /* 0x0000000000967805 */ /* 0x000fe4000001ff00 */
[----:B------:R-:W-:Y:S02]  /*5790*/  PLOP3.LUT P2, PT, PT, PT, UP1, 0x80, 0x8 ;  /* 0x000000000008781c */ /* 0x000fe40003f4f018 */
[----:B------:R-:W-:Y:S02]  /*57a0*/  CS2R R148, SRZ ;  /* 0x0000000000947805 */ /* 0x000fe4000001ff00 */
[----:B------:R-:W-:Y:S02]  /*57b0*/  SEL R0, RZ, 0xffffffff, P4 ;  /* 0xffffffffff007807 */ /* 0x000fe40002000000 */
[----:B------:R-:W-:Y:S03]  /*57c0*/  P2R R198, PR, RZ, 0x40 ;  /* 0x00000040ffc67803 */ /* 0x000fe60000000000 */
[----:B------:R-:W-:Y:S04]  /*57d0*/  @P6 SHF.L.U32 R4, R180, 0x1f, RZ ;  /* 0x0000001fb4046819 */ /* 0x000fe800000006ff */
[----:B------:R-:W-:Y:S01]  /*57e0*/  @P2 SEL R0, R5, R0, !P3 ;  /* 0x0000000005002207 */ /* 0x000fe20005800000 */
[----:B------:R-:W1:Y:S03]  /*57f0*/  @P6 SYNCS.PHASECHK.TRANS64.TRYWAIT P1, [R3+URZ+0x70], R4 ;  /* 0x00007004030065a7 */ /* 0x000e6600080211ff */
[----:B------:R-:W-:Y:S04]  /*5800*/  LOP3.LUT R0, R0, 0x1, RZ, 0xc0, !PT ;  /* 0x0000000100007812 */ /* 0x000fe800078ec0ff */
[----:B------:R-:W-:Y:S04]  /*5810*/  ISETP.NE.U32.AND P5, PT, R0, 0x1, PT ;  /* 0x000000010000780c */ /* 0x000fe80003fa5070 */
[----:B------:R-:W-:Y:S01]  /*5820*/  P2R R197, PR, RZ, 0x20 ;  /* 0x00000020ffc57803 */ /* 0x000fe20000000000 */
[----:B------:R3:W4:Y:S01]  /*5830*/  SYNCS.PHASECHK.TRANS64.TRYWAIT P0, [R193+URZ+0xe0], R2 ;  /* 0x0000e002c10075a7 */ /* 0x00072200080011ff */
[----:B-1----:R-:W-:Y:S01]  /*5840*/  @P6 SEL R196, RZ, 0x1, !P1 ;  /* 0x00000001ffc46807 */ /* 0x002fe20004800000 */
[----:B---3--:R-:W-:Y:S06]  /*5850*/  @!P6 BRA `(.L_x_92) ;  /* 0x00000000009ce947 */ /* 0x008fec0003800000 */
[----:B------:R-:W-:Y:S01]  /*5860*/  @P5 IMAD R6, R181, 0x2000, R186 ;  /* 0x00002000b5065824 */ /* 0x000fe200078e02ba */
[----:B------:R-:W-:Y:S01]  /*5870*/  ISETP.NE.AND P1, PT, R196, RZ, PT ;  /* 0x000000ffc400720c */ /* 0x000fe20003f25270 */
[----:B------:R-:W-:Y:S01]  /*5880*/  BSSY B0, `(.L_x_93) ;  /* 0x0000010000007945 */ /* 0x000fe20003800000 */
[----:B------:R-:W-:Y:S01]  /*5890*/  CS2R R150, SRZ ;  /* 0x0000000000967805 */ /* 0x000fe2000001ff00 */
[--C-:B------:R-:W-:Y:S01]  /*58a0*/  @P5 IMAD R7, R187, -0x10, R6.reuse ;  /* 0xfffffff0bb075824 */ /* 0x100fe200078e0206 */
[----:B------:R-:W-:Y:S01]  /*58b0*/  CS2R R148, SRZ ;  /* 0x0000000000947805 */ /* 0x000fe2000001ff00 */
[----:B------:R-:W-:Y:S01]  /*58c0*/  @P5 IMAD R5, R185, -0x10, R6 ;  /* 0xfffffff0b9055824 */ /* 0x000fe200078e0206 */
[----:B------:R-:W-:Y:S01]  /*58d0*/  CS2R R158, SRZ ;  /* 0x00000000009e7805 */ /* 0x000fe2000001ff00 */
[----:B------:R-:W-:Y:S01]  /*58e0*/  @P5 IMAD R4, R184, 0x10, R7 ;  /* 0x00000010b8045824 */ /* 0x000fe200078e0207 */
[----:B------:R-:W-:Y:S02]  /*58f0*/  CS2R R156, SRZ ;  /* 0x00000000009c7805 */ /* 0x000fe4000001ff00 */
[----:B------:R-:W-:Y:S02]  /*5900*/  CS2R R154, SRZ ;  /* 0x00000000009a7805 */ /* 0x000fe4000001ff00 */
[----:B------:R-:W-:Y:S02]  /*5910*/  CS2R R152, SRZ ;  /* 0x0000000000987805 */ /* 0x000fe4000001ff00 */
[----:B------:R-:W-:Y:S02]  /*5920*/  CS2R R162, SRZ ;  /* 0x0000000000a27805 */ /* 0x000fe4000001ff00 */
[----:B------:R-:W-:Y:S01]  /*5930*/  CS2R R160, SRZ ;  /* 0x0000000000a07805 */ /* 0x000fe2000001ff00 */
[----:B------:R-:W-:Y:S06]  /*5940*/  @P1 BRA `(.L_x_94) ;  /* 0x00000000000c1947 */ /* 0x000fec0003800000 */
[----:B------:R-:W-:Y:S04]  /*5950*/  SHF.L.U32 R0, R180, 0x1f, RZ ;  /* 0x0000001fb4007819 */ /* 0x000fe800000006ff */
[----:B------:R-:W1:Y:S02]  /*5960*/  SYNCS.PHASECHK.TRANS64.TRYWAIT P1, [R3+URZ+0x70], R0 ;  /* 0x00007000030075a7 */ /* 0x000e6400080211ff */
[----:B-1----:R-:W-:Y:S05]  /*5970*/  @!P1 BRA `(.L_x_95) ;  /* 0x00000060007c9947 */ /* 0x002fea0003800000 */
.L_x_94:
[----:B------:R-:W-:Y:S05]  /*5980*/  BSYNC B0 ;  /* 0x0000000000007941 */ /* 0x000fea0003800000 */
.L_x_93:
[----:B------:R-:W-:Y:S01]  /*5990*/  ISETP.NE.AND P1, PT, R197, RZ, PT ;  /* 0x000000ffc500720c */ /* 0x000fe20003f25270 */
[----:B-1----:R-:W-:Y:S02]  /*59a0*/  VIADD R3, R3, 0x90 ;  /* 0x0000009003037836 */ /* 0x002fe40000000000 */
[----:B------:R-:W-:Y:S02]  /*59b0*/  IMAD.U32 R0, RZ, RZ, UR37 ;  /* 0x00000025ff007e24 */ /* 0x000fe4000f8e00ff */
[----:B------:R-:W-:Y:S03]  /*59c0*/  VIADD R181, R181, 0x1 ;  /* 0x00000001b5b57836 */ /* 0x000fe60000000000 */
[----:B------:R-:W-:Y:S05]  /*59d0*/  PRMT R0, R0, 0x654, R3 ;  /* 0x0000065400007816 */ /* 0x000fea0000000003 */
[----:B------:R1:W3:Y:S04]  /*59e0*/  @P1 LDS.128 R148, [R6] ;  /* 0x0000000006941984 */ /* 0x0002e80000000c00 */
[----:B------:R1:W1:Y:S04]  /*59f0*/  @P1 LDS.128 R156, [R5+0x20] ;  /* 0x00002000059c1984 */ /* 0x0002680000000c00 */
[----:B------:R1:W1:Y:S04]  /*5a00*/  @P1 LDS.128 R152, [R7+0x10] ;  /* 0x0000100007981984 */ /* 0x0002680000000c00 */
[----:B------:R1:W1:Y:S01]  /*5a10*/  @P1 LDS.128 R160, [R4+0x10] ;  /* 0x0000100004a01984 */ /* 0x0002620000000c00 */
[C---:B------:R-:W-:Y:S01]  /*5a20*/  ISETP.NE.AND P1, PT, R181.reuse, 0x4, PT ;  /* 0x00000004b500780c */ /* 0x040fe20003f25270 */
[----:B------:R-:W-:Y:S01]  /*5a30*/  @!PT LDS RZ, [RZ] ;  /* 0x00000000fffff984 */ /* 0x000fe20000000800 */
[----:B------:R-:W-:Y:S01]  /*5a40*/  @!PT LDS RZ, [RZ] ;  /* 0x00000000fffff984 */ /* 0x000fe20000000800 */
[----:B------:R-:W-:Y:S01]  /*5a50*/  @!PT LDS RZ, [RZ] ;  /* 0x00000000fffff984 */ /* 0x000fe20000000800 */
[----:B------:R-:W-:Y:S01]  /*5a60*/  @!PT LDS RZ, [RZ] ;  /* 0x00000000fffff984 */ /* 0x000fe20000000800 */
[----:B------:R5:W-:Y:S06]  /*5a70*/  MEMBAR.ALL.CTA ;  /* 0x0000000000007992 */ /* 0x000bec0000008000 */
[----:B-----5:R-:W5:Y:S01]  /*5a80*/  FENCE.VIEW.ASYNC.S ;  /* 0x00000000000073c6 */ /* 0x020f620000000000 */
[----:B------:R-:W-:Y:S02]  /*5a90*/  SEL R3, RZ, 0x1, P1 ;  /* 0x00000001ff037807 */ /* 0x000fe40000800000 */
[----:B------:R-:W-:Y:S02]  /*5aa0*/  SEL R181, R181, RZ, P1 ;  /* 0x000000ffb5b57207 */ /* 0x000fe40000800000 */
[----:B------:R-:W-:Y:S01]  /*5ab0*/  LOP3.LUT R180, R180, R3, RZ, 0x3c, !PT ;  /* 0x00000003b4b47212 */ /* 0x000fe200078e3cff */
[----:B-----5:R1:W-:Y:S06]  /*5ac0*/  SYNCS.ARRIVE.TRANS64.RED.A1T0 RZ, [R0+URZ], RZ ;  /* 0x000000ff00ff79a7 */ /* 0x0203ec00081004ff */
.L_x_92:
[----:B------:R-:W-:Y:S05]  /*5ad0*/  BSYNC B1 ;  /* 0x0000000000017941 */ /* 0x000fea0003800000 */
.L_x_91:
[----:B-1----:R-:W-:Y:S04]  /*5ae0*/  SHF.R.U32.HI R0, RZ, 0x15, R80 ;  /* 0x00000015ff007819 */ /* 0x002fe80000011650 */
[----:B------:R-:W-:Y:S01]  /*5af0*/  LOP3.LUT P1, RZ, R0, 0x3, R173, 0x48, !PT ;  /* 0x0000000300ff7812 */ /* 0x000fe200078248ad */
[----:B------:R-:W-:Y:S01]  /*5b00*/  @!UPT UIADD3 URZ, UPT, UPT, URZ, URZ, URZ ;  /* 0x000000fffffff290 */ /* 0x000fe2000fffe0ff */
[----:B----4-:R-:W-:Y:S11]  /*5b10*/  @P0 BRA `(.L_x_96) ;  /* 0x0000000000080947 */ /* 0x010ff60003800000 */
[----:B------:R-:W1:Y:S02]  /*5b20*/  SYNCS.PHASECHK.TRANS64.TRYWAIT P0, [R193+URZ+0xe0], R2 ;  /* 0x0000e002c10075a7 */ /* 0x000e6400080011ff */
[----:B-1----:R-:W-:Y:S05]  /*5b30*/  @!P0 BRA `(.L_x_97) ;  /* 0x0000006000208947 */ /* 0x002fea0003800000 */
.L_x_96:
[----:B------:R-:W-:Y:S04]  /*5b40*/  BSSY.RECONVERGENT B6, `(.L_x_98) ;  /* 0x0000012000067945 */ /* 0x000fe80003800200 */
[----:B------:R-:W-:Y:S05]  /*5b50*/  @!P1 BRA `(.L_x_99) ;  /* 0x0000000000409947 */ /* 0x000fea0003800000 */
[----:B------:R-:W4:Y:S01]  /*5b60*/  LDCU.64 UR8, c[0x4][0x78] ;  /* 0x01000f00ff0877ac */ /* 0x000f220008000a00 */
[----:B------:R-:W-:Y:S01]  /*5b70*/  MOV R3, 0x0 ;  /* 0x0000000000037802 */ /* 0x000fe20000000f00 */
[----:B------:R-:W-:Y:S02]  /*5b80*/  HFMA2 R12, -RZ, RZ, 0, 5.9604644775390625e-08 ;  /* 0x00000001ff0c7431 */ /* 0x000fe400000001ff */
[----:B------:R-:W-:Y:S02]  /*5b90*/  IMAD.MOV.U32 R8, RZ, RZ, 0x192 ;  /* 0x00000192ff087424 */ /* 0x000fe400078e00ff */
[----:B------:R-:W-:Y:S01]  /*5ba0*/  IMAD.MOV.U32 R13, RZ, RZ, RZ ;  /* 0x000000ffff0d7224 */ /* 0x000fe200078e00ff */
[----:B------:R-:W5:Y:S01]  /*5bb0*/  LDCU.64 UR6, c[0x4][0x80] ;  /* 0x01001000ff0677ac */ /* 0x000f620008000a00 */
[----:B-1----:R-:W1:Y:S01]  /*5bc0*/  LDC.64 R2, c[0x4][R3] ;  /* 0x0100000003027b82 */ /* 0x002e620000000a00 */
[----:B------:R-:W2:Y:S01]  /*5bd0*/  LDCU.64 UR4, c[0x4][0x18] ;  /* 0x01000300ff0477ac */ /* 0x000ea20008000a00 */
[----:B----4-:R-:W-:Y:S01]  /*5be0*/  MOV R5, UR9 ;  /* 0x0000000900057c02 */ /* 0x010fe20008000f00 */
[----:B------:R-:W-:Y:S01]  /*5bf0*/  IMAD.U32 R4, RZ, RZ, UR8 ;  /* 0x00000008ff047e24 */ /* 0x000fe2000f8e00ff */
[----:B-----5:R-:W-:Y:S01]  /*5c00*/  MOV R7, UR7 ;  /* 0x0000000700077c02 */ /* 0x020fe20008000f00 */
[----:B------:R-:W-:Y:S01]  /*5c10*/  IMAD.U32 R6, RZ, RZ, UR6 ;  /* 0x00000006ff067e24 */ /* 0x000fe2000f8e00ff */
[----:B--2---:R-:W-:Y:S01]  /*5c20*/  MOV R11, UR5 ;  /* 0x00000005000b7c02 */ /* 0x004fe20008000f00 */
[----:B------:R-:W-:Y:S02]  /*5c30*/  IMAD.U32 R10, RZ, RZ, UR4 ;  /* 0x00000004ff0a7e24 */ /* 0x000fe4000f8e00ff */
[----:B------:R-:W-:Y:S07]  /*5c40*/  LEPC R20, `(.L_x_99) ;  /* 0x000000001014794e */ /* 0x000fee0000000000 */
[----:B-1-3--:R-:W-:Y:S05]  /*5c50*/  CALL.ABS.NOINC R2 ;  /* 0x0000000002007343 */ /* 0x00afea0003c00000 */
.L_x_99:
[----:B------:R-:W-:Y:S05]  /*5c60*/  BSYNC.RECONVERGENT B6 ;  /* 0x0000000000067941 */ /* 0x000fea0003800200 */
.L_x_98:
[-C--:B---3--:R-:W-:Y:S01]  /*5c70*/  F2FP.F16.E5M2.UNPACK_B R83, R148.reuse ;  /* 0x00000094ff53723e */ /* 0x088fe200020004ff */
[----:B------:R-:W-:Y:S05]  /*5c80*/  WARPSYNC.ALL ;  /* 0x0000000000007948 */ /* 0x000fea0003800000 */
[----:B------:R-:W-:Y:S01]  /*5c90*/  R2UR UR4, R80 ;  /* 0x00000000500472ca */ /* 0x000fe200000e0000 */
[--C-:B------:R-:W-:Y:S01]  /*5ca0*/  HADD2.F32 R82, -RZ, R83.reuse.H0_H0 ;  /* 0x20000053ff527230 */ /* 0x100fe20000004100 */
[----:B------:R-:W-:Y:S01]  /*5cb0*/  F2FP.F16.E5M2.UNPACK_B R85, R148.H1 ;  /* 0x00000094ff55723e */ /* 0x000fe200030004ff */
[----:B------:R-:W-:Y:S01]  /*5cc0*/  HADD2.F32 R83, -RZ, R83.H1_H1 ;  /* 0x30000053ff537230 */ /* 0x000fe20000004100 */
[-C--:B------:R-:W-:Y:S01]  /*5cd0*/  F2FP.F16.E5M2.UNPACK_B R87, R149.reuse ;  /* 0x00000095ff57723e */ /* 0x080fe200020004ff */
[----:B------:R-:W-:Y:S01]  /*5ce0*/  BSSY.RECONVERGENT B0, `(.L_x_100) ;  /* 0x000011d000007945 */ /* 0x000fe20003800200 */
[----:B------:R-:W-:Y:S01]  /*5cf0*/  F2FP.F16.E5M2.UNPACK_B R89, R149.H1 ;  /* 0x00000095ff59723e */ /* 0x000fe200030004ff */
[----:B------:R-:W-:Y:S01]  /*5d00*/  HADD2.F32 R84, -RZ, R85.H0_H0 ;  /* 0x20000055ff547230 */ /* 0x000fe20000004100 */
[-C--:B------:R-:W-:Y:S01]  /*5d10*/  F2FP.F16.E5M2.UNPACK_B R91, R150.reuse ;  /* 0x00000096ff5b723e */ /* 0x080fe200020004ff */
[----:B------:R-:W-:Y:S01]  /*5d20*/  HADD2.F32 R88, -RZ, R87.H1_H1 ;  /* 0x30000057ff587230 */ /* 0x000fe20000004100 */
[----:B------:R-:W-:Y:S01]  /*5d30*/  F2FP.F16.E5M2.UNPACK_B R93, R150.H1 ;  /* 0x00000096ff5d723e */ /* 0x000fe200030004ff */
[----:B------:R-:W-:Y:S01]  /*5d40*/  HADD2.F32 R86, -RZ, R85.H1_H1 ;  /* 0x30000055ff567230 */ /* 0x000fe20000004100 */
[-C--:B------:R-:W-:Y:S01]  /*5d50*/  F2FP.F16.E5M2.UNPACK_B R95, R151.reuse ;  /* 0x00000097ff5f723e */ /* 0x080fe200020004ff */
[----:B------:R-:W2:Y:S01]  /*5d60*/  LDTM.x64 R4, tmem[UR4] ;  /* 0x00000004000479ee */ /* 0x000ea20008340000 */
[----:B------:R-:W-:Y:S01]  /*5d70*/  F2FP.F16.E5M2.UNPACK_B R97, R151.H1 ;  /* 0x00000097ff61723e */ /* 0x000fe200030004ff */
[----:B------:R-:W-:Y:S01]  /*5d80*/  HADD2.F32 R85, -RZ, R87.H0_H0 ;  /* 0x20000057ff557230 */ /* 0x000fe20000004100 */
[-C--:B------:R-:W-:Y:S01]  /*5d90*/  F2FP.F16.E5M2.UNPACK_B R99, R152.reuse ;  /* 0x00000098ff63723e */ /* 0x080fe200020004ff */
[----:B------:R-:W-:Y:S01]  /*5da0*/  HADD2.F32 R87, -RZ, R89.H0_H0 ;  /* 0x20000059ff577230 */ /* 0x000fe20000004100 */
[----:B------:R-:W-:Y:S01]  /*5db0*/  F2FP.F16.E5M2.UNPACK_B R101, R152.H1 ;  /* 0x00000098ff65723e */ /* 0x000fe200030004ff */
[----:B------:R-:W-:Y:S01]  /*5dc0*/  HADD2.F32 R92, -RZ, R91.H1_H1 ;  /* 0x3000005bff5c7230 */ /* 0x000fe20000004100 */
[----:B------:R-:W-:Y:S01]  /*5dd0*/  SHF.L.U32 R199, R176, 0x4, RZ ;  /* 0x00000004b0c77819 */ /* 0x000fe200000006ff */
[----:B------:R-:W-:Y:S01]  /*5de0*/  HADD2.F32 R96, -RZ, R95.H1_H1 ;  /* 0x3000005fff607230 */ /* 0x000fe20000004100 */
[----:B------:R-:W-:Y:S01]  /*5df0*/  SHF.L.U32 R207, R175, 0x4, RZ ;  /* 0x00000004afcf7819 */ /* 0x000fe200000006ff */
[----:B------:R-:W-:Y:S01]  /*5e00*/  HADD2.F32 R100, -RZ, R99.H1_H1 ;  /* 0x30000063ff647230 */ /* 0x000fe20000004100 */
[----:B------:R-:W-:Y:S01]  /*5e10*/  IADD3 R192, PT, PT, R186, R199, RZ ;  /* 0x000000c7bac07210 */ /* 0x000fe20007ffe0ff */
[----:B------:R-:W-:Y:S01]  /*5e20*/  HADD2.F32 R90, -RZ, R89.H1_H1 ;  /* 0x30000059ff5a7230 */ /* 0x000fe20000004100 */
[----:B------:R-:W-:Y:S01]  /*5e30*/  SHF.L.U32 R205, R184, 0x4, RZ ;  /* 0x00000004b8cd7819 */ /* 0x000fe200000006ff */
[----:B------:R-:W-:Y:S01]  /*5e40*/  HADD2.F32 R89, -RZ, R91.H0_H0 ;  /* 0x2000005bff597230 */ /* 0x000fe20000004100 */
[-C--:B------:R-:W-:Y:S01]  /*5e50*/  F2FP.F16.E5M2.UNPACK_B R103, R153.reuse ;  /* 0x00000099ff67723e */ /* 0x080fe200020004ff */
[--C-:B------:R-:W-:Y:S01]  /*5e60*/  HADD2.F32 R91, -RZ, R93.reuse.H0_H0 ;  /* 0x2000005dff5b7230 */ /* 0x100fe20000004100 */
[----:B------:R-:W-:Y:S01]  /*5e70*/  IADD3 R194, PT, PT, R205, R192, RZ ;  /* 0x000000c0cdc27210 */ /* 0x000fe20007ffe0ff */
[----:B------:R-:W-:Y:S01]  /*5e80*/  HADD2.F32 R94, -RZ, R93.H1_H1 ;  /* 0x3000005dff5e7230 */ /* 0x000fe20000004100 */
[----:B------:R-:W-:Y:S01]  /*5e90*/  F2FP.F16.E5M2.UNPACK_B R105, R153.H1 ;  /* 0x00000099ff69723e */ /* 0x000fe200030004ff */
[----:B------:R-:W-:Y:S01]  /*5ea0*/  HADD2.F32 R93, -RZ, R95.H0_H0 ;  /* 0x2000005fff5d7230 */ /* 0x000fe20000004100 */
[-C--:B------:R-:W-:Y:S01]  /*5eb0*/  F2FP.F16.E5M2.UNPACK_B R107, R154.reuse ;  /* 0x0000009aff6b723e */ /* 0x080fe200020004ff */
[----:B------:R-:W-:Y:S01]  /*5ec0*/  HADD2.F32 R104, -RZ, R103.H1_H1 ;  /* 0x30000067ff687230 */ /* 0x000fe20000004100 */
[----:B------:R-:W-:Y:S01]  /*5ed0*/  F2FP.F16.E5M2.UNPACK_B R109, R154.H1 ;  /* 0x0000009aff6d723e */ /* 0x000fe200030004ff */
[C---:B--2---:R-:W-:Y:S01]  /*5ee0*/  FMUL R0, R78.reuse, R4 ;  /* 0x000000044e007220 */ /* 0x044fe20000400000 */
[C---:B-1----:R-:W-:Y:S01]  /*5ef0*/  FMUL R2, R78.reuse, R5 ;  /* 0x000000054e027220 */ /* 0x042fe20000400000 */
[C---:B------:R-:W-:Y:S01]  /*5f00*/  FMUL R4, R78.reuse, R8 ;  /* 0x000000084e047220 */ /* 0x040fe20000400000 */
[C---:B------:R-:W-:Y:S01]  /*5f10*/  FMUL R5, R78.reuse, R9 ;  /* 0x000000094e057220 */ /* 0x040fe20000400000 */
[C---:B------:R-:W-:Y:S01]  /*5f20*/  FFMA R0, R81.reuse, R82, R0 ;  /* 0x0000005251007223 */ /* 0x040fe20000000000 */
[C---:B------:R-:W-:Y:S01]  /*5f30*/  FFMA R2, R81.reuse, R83, R2 ;  /* 0x0000005351027223 */ /* 0x040fe20000000002 */
[C---:B------:R-:W-:Y:S01]  /*5f40*/  FMUL R8, R78.reuse, R12 ;  /* 0x0000000c4e087220 */ /* 0x040fe20000400000 */
[C---:B------:R-:W-:Y:S01]  /*5f50*/  FMUL R9, R78.reuse, R13 ;  /* 0x0000000d4e097220 */ /* 0x040fe20000400000 */
[C---:B------:R-:W-:Y:S01]  /*5f60*/  FMUL R12, R78.reuse, R16 ;  /* 0x000000104e0c7220 */ /* 0x040fe20000400000 */
[C---:B------:R-:W-:Y:S01]  /*5f70*/  FMUL R13, R78.reuse, R17 ;  /* 0x000000114e0d7220 */ /* 0x040fe20000400000 */
[C---:B------:R-:W-:Y:S01]  /*5f80*/  FMUL R16, R78.reuse, R20 ;  /* 0x000000144e107220 */ /* 0x040fe20000400000 */
[C---:B------:R-:W-:Y:S01]  /*5f90*/  FMUL R17, R78.reuse, R21 ;  /* 0x000000154e117220 */ /* 0x040fe20000400000 */
[C---:B------:R-:W-:Y:S01]  /*5fa0*/  FMUL R20, R78.reuse, R24 ;  /* 0x000000184e147220 */ /* 0x040fe20000400000 */
[C---:B------:R-:W-:Y:S01]  /*5fb0*/  FMUL R21, R78.reuse, R25 ;  /* 0x000000194e157220 */ /* 0x040fe20000400000 */
[----:B------:R-:W-:Y:S02]  /*5fc0*/  HADD2.F32 R108, -RZ, R107.H1_H1 ;  /* 0x3000006bff6c7230 */ /* 0x000fe40000004100 */
[C---:B------:R-:W-:Y:S01]  /*5fd0*/  FMUL R24, R78.reuse, R28 ;  /* 0x0000001c4e187220 */ /* 0x040fe20000400000 */
[C---:B------:R-:W-:Y:S01]  /*5fe0*/  FMUL R25, R78.reuse, R29 ;  /* 0x0000001d4e197220 */ /* 0x040fe20000400000 */
[C---:B------:R-:W-:Y:S01]  /*5ff0*/  FMUL R28, R78.reuse, R32 ;  /* 0x000000204e1c7220 */ /* 0x040fe20000400000 */
[C---:B------:R-:W-:Y:S01]  /*6000*/  FMUL R29, R78.reuse, R33 ;  /* 0x000000214e1d7220 */ /* 0x040fe20000400000 */
[C---:B------:R-:W-:Y:S01]  /*6010*/  FMUL R32, R78.reuse, R36 ;  /* 0x000000244e207220 */ /* 0x040fe20000400000 */
[----:B------:R-:W-:Y:S01]  /*6020*/  F2FP.F16.E5M2.UNPACK_B R111, R155 ;  /* 0x0000009bff6f723e */ /* 0x000fe200020004ff */
[C---:B------:R-:W-:Y:S01]  /*6030*/  FMUL R33, R78.reuse, R37 ;  /* 0x000000254e217220 */ /* 0x040fe20000400000 */
[C---:B------:R-:W-:Y:S01]  /*6040*/  FMUL R36, R78.reuse, R40 ;  /* 0x000000284e247220 */ /* 0x040fe20000400000 */
[----:B------:R-:W-:Y:S01]  /*6050*/  F2FP.F16.E5M2.UNPACK_B R113, R155.H1 ;  /* 0x0000009bff71723e */ /* 0x000fe200030004ff */
[C---:B------:R-:W-:Y:S01]  /*6060*/  FMUL R37, R78.reuse, R41 ;  /* 0x000000294e257220 */ /* 0x040fe20000400000 */
[----:B------:R-:W-:Y:S02]  /*6070*/  HADD2.F32 R112, -RZ, R111.H1_H1 ;  /* 0x3000006fff707230 */ /* 0x000fe40000004100 */
        /* <DEDUP_REMOVED lines=26> */
[C---:B------:R-:W-:Y:S01]  /*6220*/  FFMA R3, R81.reuse, R84, R3 ;  /* 0x0000005451037223 */ /* 0x040fe20000000003 */
[C---:B------:R-:W-:Y:S01]  /*6230*/  FFMA R7, R81.reuse, R86, R7 ;  /* 0x0000005651077223 */ /* 0x040fe20000000007 */
[----:B------:R-:W-:Y:S01]  /*6240*/  F2FP.F16.E5M2.UNPACK_B R131, R160 ;  /* 0x000000a0ff83723e */ /* 0x000fe200020004ff */
[C---:B------:R-:W-:Y:S01]  /*6250*/  FFMA R4, R81.reuse, R85, R4 ;  /* 0x0000005551047223 */ /* 0x040fe20000000004 */
[C---:B------:R-:W-:Y:S01]  /*6260*/  FFMA R5, R81.reuse, R88, R5 ;  /* 0x0000005851057223 */ /* 0x040fe20000000005 */
[----:B------:R-:W-:Y:S01]  /*6270*/  F2FP.F16.E5M2.UNPACK_B R133, R160.H1 ;  /* 0x000000a0ff85723e */ /* 0x000fe200030004ff */
[----:B------:R-:W-:Y:S01]  /*6280*/  FFMA R6, R81, R87, R6 ;  /* 0x0000005751067223 */ /* 0x000fe20000000006 */
[----:B------:R-:W-:Y:S01]  /*6290*/  F2FP.SATFINITE.E5M2.F32.PACK_AB_MERGE_C R195, R7, R3, RZ ;  /* 0x0000000307c3723e */ /* 0x000fe200048060ff */
[----:B------:R-:W-:Y:S02]  /*62a0*/  HADD2.F32 R128, -RZ, R127.H1_H1 ;  /* 0x3000007fff807230 */ /* 0x000fe40000004100 */
[----:B------:R-:W-:Y:S01]  /*62b0*/  FMUL R11, R78, R11 ;  /* 0x0000000b4e0b7220 */ /* 0x000fe20000400000 */
[----:B------:R-:W-:Y:S01]  /*62c0*/  HADD2.F32 R132, -RZ, R131.H1_H1 ;  /* 0x30000083ff847230 */ /* 0x000fe20000004100 */
[----:B------:R-:W-:Y:S01]  /*62d0*/  F2FP.SATFINITE.E5M2.F32.PACK_AB_MERGE_C R200, R2, R0, R195 ;  /* 0x0000000002c8723e */ /* 0x000fe200048060c3 */
[----:B------:R-:W-:Y:S01]  /*62e0*/  FMUL R10, R78, R14 ;  /* 0x0000000e4e0a7220 */ /* 0x000fe20000400000 */
[----:B------:R-:W-:Y:S01]  /*62f0*/  IADD3 R195, PT, PT, R186, R207, RZ ;  /* 0x000000cfbac37210 */ /* 0x000fe20007ffe0ff */
[C---:B------:R-:W-:Y:S01]  /*6300*/  FFMA R11, R81.reuse, R90, R11 ;  /* 0x0000005a510b7223 */ /* 0x040fe2000000000b */
[C---:B------:R-:W-:Y:S01]  /*6310*/  FFMA R8, R81.reuse, R89, R8 ;  /* 0x0000005951087223 */ /* 0x040fe20000000008 */
[C---:B------:R-:W-:Y:S01]  /*6320*/  FFMA R9, R81.reuse, R92, R9 ;  /* 0x0000005c51097223 */ /* 0x040fe20000000009 */
[--C-:B------:R-:W-:Y:S02]  /*6330*/  HADD2.F32 R95, -RZ, R97.reuse.H0_H0 ;  /* 0x20000061ff5f7230 */ /* 0x100fe40000004100 */
[----:B------:R-:W-:Y:S01]  /*6340*/  FFMA R10, R81, R91, R10 ;  /* 0x0000005b510a7223 */ /* 0x000fe2000000000a */
[----:B------:R-:W-:Y:S01]  /*6350*/  F2FP.SATFINITE.E5M2.F32.PACK_AB_MERGE_C R201, R11, R6, RZ ;  /* 0x000000060bc9723e */ /* 0x000fe200048060ff */
[C---:B------:R-:W-:Y:S01]  /*6360*/  FMUL R15, R78.reuse, R15 ;  /* 0x0000000f4e0f7220 */ /* 0x040fe20000400000 */
[----:B------:R-:W-:Y:S02]  /*6370*/  HADD2.F32 R98, -RZ, R97.H1_H1 ;  /* 0x30000061ff627230 */ /* 0x000fe40000004100 */
[C---:B------:R-:W-:Y:S01]  /*6380*/  FMUL R14, R78.reuse, R18 ;  /* 0x000000124e0e7220 */ /* 0x040fe20000400000 */
[----:B------:R-:W-:Y:S01]  /*6390*/  F2FP.SATFINITE.E5M2.F32.PACK_AB_MERGE_C R201, R5, R4, R201 ;  /* 0x0000000405c9723e */ /* 0x000fe200048060c9 */
[----:B------:R-:W-:Y:S02]  /*63a0*/  HADD2.F32 R97, -RZ, R99.H0_H0 ;  /* 0x20000063ff617230 */ /* 0x000fe40000004100 */
[C---:B------:R-:W-:Y:S01]  /*63b0*/  FFMA R15, R81.reuse, R94, R15 ;  /* 0x0000005e510f7223 */ /* 0x040fe2000000000f */
[C---:B------:R-:W-:Y:S01]  /*63c0*/  FFMA R12, R81.reuse, R93, R12 ;  /* 0x0000005d510c7223 */ /* 0x040fe2000000000c */
[----:B------:R-:W-:Y:S01]  /*63d0*/  FFMA R13, R81, R96, R13 ;  /* 0x00000060510d7223 */ /* 0x000fe2000000000d */
[----:B------:R-:W-:Y:S01]  /*63e0*/  F2FP.F16.E5M2.UNPACK_B R135, R161 ;  /* 0x000000a1ff87723e */ /* 0x000fe200020004ff */
[--C-:B------:R-:W-:Y:S01]  /*63f0*/  HADD2.F32 R99, -RZ, R101.reuse.H0_H0 ;  /* 0x20000065ff637230 */ /* 0x100fe20000004100 */
[----:B------:R-:W-:Y:S01]  /*6400*/  F2FP.SATFINITE.E5M2.F32.PACK_AB_MERGE_C R202, R15, R10, RZ ;  /* 0x0000000a0fca723e */ /* 0x000fe200048060ff */
[----:B------:R-:W-:Y:S01]  /*6410*/  FFMA R14, R81, R95, R14 ;  /* 0x0000005f510e7223 */ /* 0x000fe2000000000e */
[C---:B------:R-:W-:Y:S01]  /*6420*/  FMUL R19, R78.reuse, R19 ;  /* 0x000000134e137220 */ /* 0x040fe20000400000 */
[----:B------:R-:W-:Y:S01]  /*6430*/  HADD2.F32 R102, -RZ, R101.H1_H1 ;  /* 0x30000065ff667230 */ /* 0x000fe20000004100 */
[----:B------:R-:W-:Y:S01]  /*6440*/  F2FP.SATFINITE.E5M2.F32.PACK_AB_MERGE_C R202, R9, R8, R202 ;  /* 0x0000000809ca723e */ /* 0x000fe200048060ca */
[----:B------:R-:W-:Y:S02]  /*6450*/  HADD2.F32 R101, -RZ, R103.H0_H0 ;  /* 0x20000067ff657230 */ /* 0x000fe40000004100 */
[C---:B------:R-:W-:Y:S01]  /*6460*/  FFMA R19, R81.reuse, R98, R19 ;  /* 0x0000006251137223 */ /* 0x040fe20000000013 */
[C---:B------:R-:W-:Y:S01]  /*6470*/  FFMA R16, R81.reuse, R97, R16 ;  /* 0x0000006151107223 */ /* 0x040fe20000000010 */
[----:B------:R-:W-:Y:S01]  /*6480*/  FFMA R17, R81, R100, R17 ;  /* 0x0000006451117223 */ /* 0x000fe20000000011 */
[----:B------:R-:W-:Y:S02]  /*6490*/  HADD2.F32 R136, -RZ, R135.H1_H1 ;  /* 0x30000087ff887230 */ /* 0x000fe40000004100 */
[C---:B------:R-:W-:Y:S01]  /*64a0*/  FMUL R18, R78.reuse, R22 ;  /* 0x000000164e127220 */ /* 0x040fe20000400000 */
[----:B------:R-:W-:Y:S01]  /*64b0*/  F2FP.F16.E5M2.UNPACK_B R137, R161.H1 ;  /* 0x000000a1ff89723e */ /* 0x000fe200030004ff */
[C---:B------:R-:W-:Y:S01]  /*64c0*/  FMUL R23, R78.reuse, R23 ;  /* 0x000000174e177220 */ /* 0x040fe20000400000 */
[--C-:B------:R-:W-:Y:S01]  /*64d0*/  HADD2.F32 R103, -RZ, R105.reuse.H0_H0 ;  /* 0x20000069ff677230 */ /* 0x100fe20000004100 */
[----:B------:R-:W-:Y:S01]  /*64e0*/  F2FP.SATFINITE.E5M2.F32.PACK_AB_MERGE_C R203, R19, R14, RZ ;  /* 0x0000000e13cb723e */ /* 0x000fe200048060ff */
[C---:B------:R-:W-:Y:S01]  /*64f0*/  FFMA R18, R81.reuse, R99, R18 ;  /* 0x0000006351127223 */ /* 0x040fe20000000012 */
[C---:B------:R-:W-:Y:S01]  /*6500*/  FFMA R23, R81.reuse, R102, R23 ;  /* 0x0000006651177223 */ /* 0x040fe20000000017 */
[----:B------:R-:W-:Y:S01]  /*6510*/  FFMA R20, R81, R101, R20 ;  /* 0x0000006551147223 */ /* 0x000fe20000000014 */
[----:B------:R-:W-:Y:S01]  /*6520*/  F2FP.F16.E5M2.UNPACK_B R139, R162 ;  /* 0x000000a2ff8b723e */ /* 0x000fe200020004ff */
[----:B------:R-:W-:Y:S01]  /*6530*/  HADD2.F32 R106, -RZ, R105.H1_H1 ;  /* 0x30000069ff6a7230 */ /* 0x000fe20000004100 */
[----:B------:R-:W-:Y:S01]  /*6540*/  F2FP.SATFINITE.E5M2.F32.PACK_AB_MERGE_C R203, R13, R12, R203 ;  /* 0x0000000c0dcb723e */ /* 0x000fe200048060cb */
[----:B------:R-:W-:Y:S01]  /*6550*/  FFMA R21, R81, R104, R21 ;  /* 0x0000006851157223 */ /* 0x000fe20000000015 */
[----:B------:R-:W-:Y:S01]  /*6560*/  F2FP.SATFINITE.E5M2.F32.PACK_AB_MERGE_C R208, R23, R18, RZ ;  /* 0x0000001217d0723e */ /* 0x000fe200048060ff */
[----:B------:R-:W-:Y:S02]  /*6570*/  HADD2.F32 R105, -RZ, R107.H0_H0 ;  /* 0x2000006bff697230 */ /* 0x000fe40000004100 */
[C---:B------:R-:W-:Y:S01]  /*6580*/  FMUL R22, R78.reuse, R26 ;  /* 0x0000001a4e167220 */ /* 0x040fe20000400000 */
[----:B------:R1:W-:Y:S01]  /*6590*/  STS.128 [R172+UR49+0x8200], R200 ;  /* 0x008200c8ac007988 */ /* 0x0003e20008000c31 */
[----:B------:R-:W-:Y:S01]  /*65a0*/  F2FP.SATFINITE.E5M2.F32.PACK_AB_MERGE_C R208, R17, R16, R208 ;  /* 0x0000001011d0723e */ /* 0x000fe200048060d0 */
[----:B------:R-:W-:Y:S02]  /*65b0*/  HADD2.F32 R140, -RZ, R139.H1_H1 ;  /* 0x3000008bff8c7230 */ /* 0x000fe40000004100 */
[C---:B------:R-:W-:Y:S01]  /*65c0*/  FFMA R22, R81.reuse, R103, R22 ;  /* 0x0000006751167223 */ /* 0x040fe20000000016 */
[C---:B------:R-:W-:Y:S01]  /*65d0*/  FMUL R27, R78.reuse, R27 ;  /* 0x0000001b4e1b7220 */ /* 0x040fe20000400000 */
[--C-:B------:R-:W-:Y:S02]  /*65e0*/  HADD2.F32 R107, -RZ, R109.reuse.H0_H0 ;  /* 0x2000006dff6b7230 */ /* 0x100fe40000004100 */
[C---:B------:R-:W-:Y:S01]  /*65f0*/  FMUL R26, R78.reuse, R30 ;  /* 0x0000001e4e1a7220 */ /* 0x040fe20000400000 */
[----:B------:R-:W-:Y:S02]  /*6600*/  HADD2.F32 R110, -RZ, R109.H1_H1 ;  /* 0x3000006dff6e7230 */ /* 0x000fe40000004100 */
[C---:B------:R-:W-:Y:S01]  /*6610*/  FFMA R27, R81.reuse, R106, R27 ;  /* 0x0000006a511b7223 */ /* 0x040fe2000000001b */
[C---:B------:R-:W-:Y:S01]  /*6620*/  FFMA R24, R81.reuse, R105, R24 ;  /* 0x0000006951187223 */ /* 0x040fe20000000018 */
[----:B------:R-:W-:Y:S01]  /*6630*/  FFMA R25, R81, R108, R25 ;  /* 0x0000006c51197223 */ /* 0x000fe20000000019 */
[----:B------:R-:W-:Y:S01]  /*6640*/  F2FP.F16.E5M2.UNPACK_B R141, R162.H1 ;  /* 0x000000a2ff8d723e */ /* 0x000fe200030004ff */
[----:B------:R-:W-:Y:S01]  /*6650*/  HADD2.F32 R109, -RZ, R111.H0_H0 ;  /* 0x2000006fff6d7230 */ /* 0x000fe20000004100 */
[----:B------:R-:W-:Y:S01]  /*6660*/  F2FP.SATFINITE.E5M2.F32.PACK_AB_MERGE_C R209, R27, R22, RZ ;  /* 0x000000161bd1723e */ /* 0x000fe200048060ff */
[----:B------:R-:W-:Y:S01]  /*6670*/  FFMA R26, R81, R107, R26 ;  /* 0x0000006b511a7223 */ /* 0x000fe2000000001a */
[C---:B------:R-:W-:Y:S01]  /*6680*/  FMUL R31, R78.reuse, R31 ;  /* 0x0000001f4e1f7220 */ /* 0x040fe20000400000 */
[--C-:B------:R-:W-:Y:S01]  /*6690*/  HADD2.F32 R111, -RZ, R113.reuse.H0_H0 ;  /* 0x20000071ff6f7230 */ /* 0x100fe20000004100 */
[----:B------:R-:W-:Y:S01]  /*66a0*/  F2FP.SATFINITE.E5M2.F32.PACK_AB_MERGE_C R209, R21, R20, R209 ;  /* 0x0000001415d1723e */ /* 0x000fe200048060d1 */
[----:B------:R-:W-:Y:S02]  /*66b0*/  HADD2.F32 R114, -RZ, R113.H1_H1 ;  /* 0x30000071ff727230 */ /* 0x000fe40000004100 */
[C---:B------:R-:W-:Y:S01]  /*66c0*/  FFMA R31, R81.reuse, R110, R31 ;  /* 0x0000006e511f7223 */ /* 0x040fe2000000001f */
[C---:B------:R-:W-:Y:S01]  /*66d0*/  FFMA R28, R81.reuse, R109, R28 ;  /* 0x0000006d511c7223 */ /* 0x040fe2000000001c */
[----:B------:R-:W-:Y:S01]  /*66e0*/  FFMA R29, R81, R112, R29 ;  /* 0x00000070511d7223 */ /* 0x000fe2000000001d */
[----:B------:R-:W-:Y:S02]  /*66f0*/  HADD2.F32 R113, -RZ, R115.H0_H0 ;  /* 0x20000073ff717230 */ /* 0x000fe40000004100 */
[C---:B------:R-:W-:Y:S01]  /*6700*/  FMUL R30, R78.reuse, R34 ;  /* 0x000000224e1e7220 */ /* 0x040fe20000400000 */
[----:B------:R-:W-:Y:S01]  /*6710*/  F2FP.F16.E5M2.UNPACK_B R143, R163 ;  /* 0x000000a3ff8f723e */ /* 0x000fe200020004ff */
[C---:B------:R-:W-:Y:S01]  /*6720*/  FMUL R35, R78.reuse, R35 ;  /* 0x000000234e237220 */ /* 0x040fe20000400000 */
[----:B------:R-:W-:Y:S01]  /*6730*/  HADD2.F32 R115, -RZ, R117.H0_H0 ;  /* 0x20000075ff737230 */ /* 0x000fe20000004100 */
[----:B------:R-:W-:Y:S01]  /*6740*/  F2FP.SATFINITE.E5M2.F32.PACK_AB_MERGE_C R210, R31, R26, RZ ;  /* 0x0000001a1fd2723e */ /* 0x000fe200048060ff */
[C---:B------:R-:W-:Y:S01]  /*6750*/  FFMA R30, R81.reuse, R111, R30 ;  /* 0x0000006f511e7223 */ /* 0x040fe2000000001e */
[C---:B------:R-:W-:Y:S01]  /*6760*/  FFMA R35, R81.reuse, R114, R35 ;  /* 0x0000007251237223 */ /* 0x040fe20000000023 */
[C---:B------:R-:W-:Y:S01]  /*6770*/  FFMA R32, R81.reuse, R113, R32 ;  /* 0x0000007151207223 */ /* 0x040fe20000000020 */
[----:B------:R-:W-:Y:S01]  /*6780*/  F2FP.F16.E5M2.UNPACK_B R145, R163.H1 ;  /* 0x000000a3ff91723e */ /* 0x000fe200030004ff */
[----:B------:R-:W-:Y:S01]  /*6790*/  FFMA R33, R81, R116, R33 ;  /* 0x0000007451217223 */ /* 0x000fe20000000021 */
[----:B------:R-:W-:Y:S01]  /*67a0*/  F2FP.SATFINITE.E5M2.F32.PACK_AB_MERGE_C R210, R25, R24, R210 ;  /* 0x0000001819d2723e */ /* 0x000fe200048060d2 */
[----:B------:R-:W-:Y:S01]  /*67b0*/  HADD2.F32 R144, -RZ, R143.H1_H1 ;  /* 0x3000008fff907230 */ /* 0x000fe20000004100 */
[----:B------:R-:W-:Y:S01]  /*67c0*/  F2FP.SATFINITE.E5M2.F32.PACK_AB_MERGE_C R211, R35, R30, RZ ;  /* 0x0000001e23d3723e */ /* 0x000fe200048060ff */
[----:B------:R-:W-:Y:S02]  /*67d0*/  HADD2.F32 R118, -RZ, R117.H1_H1 ;  /* 0x30000075ff767230 */ /* 0x000fe40000004100 */
[C---:B------:R-:W-:Y:S01]  /*67e0*/  FMUL R34, R78.reuse, R38 ;  /* 0x000000264e227220 */ /* 0x040fe20000400000 */
[----:B------:R-:W-:Y:S01]  /*67f0*/  HADD2.F32 R117, -RZ, R119.H0_H0 ;  /* 0x20000077ff757230 */ /* 0x000fe20000004100 */
[----:B------:R-:W-:Y:S01]  /*6800*/  F2FP.SATFINITE.E5M2.F32.PACK_AB_MERGE_C R211, R29, R28, R211 ;  /* 0x0000001c1dd3723e */ /* 0x000fe200048060d3 */
[C---:B------:R-:W-:Y:S01]  /*6810*/  FMUL R39, R78.reuse, R39 ;  /* 0x000000274e277220 */ /* 0x040fe20000400000 */
[--C-:B------:R-:W-:Y:S02]  /*6820*/  HADD2.F32 R119, -RZ, R121.reuse.H0_H0 ;  /* 0x20000079ff777230 */ /* 0x100fe40000004100 */
[C---:B------:R-:W-:Y:S01]  /*6830*/  FFMA R34, R81.reuse, R115, R34 ;  /* 0x0000007351227223 */ /* 0x040fe20000000022 */
[----:B------:R-:W-:Y:S01]  /*6840*/  HADD2.F32 R122, -RZ, R121.H1_H1 ;  /* 0x30000079ff7a7230 */ /* 0x000fe20000004100 */
[----:B------:R1:W-:Y:S01]  /*6850*/  STS.128 [R192+0x8010], R208 ;  /* 0x008010d0c0007388 */ /* 0x0003e20000000c00 */
[----:B------:R-:W-:Y:S02]  /*6860*/  HADD2.F32 R121, -RZ, R123.H0_H0 ;  /* 0x2000007bff797230 */ /* 0x000fe40000004100 */
[C---:B------:R-:W-:Y:S01]  /*6870*/  FFMA R39, R81.reuse, R118, R39 ;  /* 0x0000007651277223 */ /* 0x040fe20000000027 */
[C---:B------:R-:W-:Y:S01]  /*6880*/  FFMA R36, R81.reuse, R117, R36 ;  /* 0x0000007551247223 */ /* 0x040fe20000000024 */
[----:B------:R-:W-:Y:S01]  /*6890*/  FFMA R37, R81, R120, R37 ;  /* 0x0000007851257223 */ /* 0x000fe20000000025 */
[C---:B------:R-:W-:Y:S01]  /*68a0*/  FMUL R38, R78.reuse, R42 ;  /* 0x0000002a4e267220 */ /* 0x040fe20000400000 */
[----:B------:R-:W-:Y:S01]  /*68b0*/  ISETP.NE.AND P0, PT, R189, RZ, PT ;  /* 0x000000ffbd00720c */ /* 0x000fe20003f05270 */
[C---:B------:R-:W-:Y:S01]  /*68c0*/  FMUL R43, R78.reuse, R43 ;  /* 0x0000002b4e2b7220 */ /* 0x040fe20000400000 */
[--C-:B------:R-:W-:Y:S01]  /*68d0*/  HADD2.F32 R123, -RZ, R125.reuse.H0_H0 ;  /* 0x2000007dff7b7230 */ /* 0x100fe20000004100 */
[----:B------:R-:W-:Y:S01]  /*68e0*/  F2FP.SATFINITE.E5M2.F32.PACK_AB_MERGE_C R212, R39, R34, RZ ;  /* 0x0000002227d4723e */ /* 0x000fe200048060ff */
[C---:B------:R-:W-:Y:S01]  /*68f0*/  FFMA R38, R81.reuse, R119, R38 ;  /* 0x0000007751267223 */ /* 0x040fe20000000026 */
[C---:B------:R-:W-:Y:S01]  /*6900*/  FFMA R43, R81.reuse, R122, R43 ;  /* 0x0000007a512b7223 */ /* 0x040fe2000000002b */
[----:B------:R-:W-:Y:S01]  /*6910*/  FFMA R40, R81, R121, R40 ;  /* 0x0000007951287223 */ /* 0x000fe20000000028 */
[----:B------:R-:W-:Y:S01]  /*6920*/  F2FP.SATFINITE.E5M2.F32.PACK_AB_MERGE_C R212, R33, R32, R212 ;  /* 0x0000002021d4723e */ /* 0x000fe200048060d4 */
[----:B------:R-:W-:Y:S01]  /*6930*/  FFMA R41, R81, R124, R41 ;  /* 0x0000007c51297223 */ /* 0x000fe20000000029 */
[----:B------:R-:W-:Y:S01]  /*6940*/  HADD2.F32 R126, -RZ, R125.H1_H1 ;  /* 0x3000007dff7e7230 */ /* 0x000fe20000004100 */
[----:B------:R-:W-:Y:S01]  /*6950*/  F2FP.SATFINITE.E5M2.F32.PACK_AB_MERGE_C R213, R43, R38, RZ ;  /* 0x000000262bd5723e */ /* 0x000fe200048060ff */
[----:B------:R-:W-:Y:S02]  /*6960*/  HADD2.F32 R125, -RZ, R127.H0_H0 ;  /* 0x2000007fff7d7230 */ /* 0x000fe40000004100 */
[C---:B------:R-:W-:Y:S01]  /*6970*/  FMUL R42, R78.reuse, R46 ;  /* 0x0000002e4e2a7220 */ /* 0x040fe20000400000 */
[----:B------:R-:W-:Y:S01]  /*6980*/  FMUL R47, R78, R47 ;  /* 0x0000002f4e2f7220 */ /* 0x000fe20000400000 */
[--C-:B------:R-:W-:Y:S01]  /*6990*/  HADD2.F32 R127, -RZ, R129.reuse.H0_H0 ;  /* 0x20000081ff7f7230 */ /* 0x100fe20000004100 */
[----:B------:R-:W-:Y:S01]  /*69a0*/  F2FP.SATFINITE.E5M2.F32.PACK_AB_MERGE_C R213, R37, R36, R213 ;  /* 0x0000002425d5723e */ /* 0x000fe200048060d5 */
[C---:B------:R-:W-:Y:S01]  /*69b0*/  FFMA R42, R81.reuse, R123, R42 ;  /* 0x0000007b512a7223 */ /* 0x040fe2000000002a */
[C---:B------:R-:W-:Y:S01]  /*69c0*/  FFMA R47, R81.reuse, R126, R47 ;  /* 0x0000007e512f7223 */ /* 0x040fe2000000002f */
[C---:B------:R-:W-:Y:S01]  /*69d0*/  FFMA R44, R81.reuse, R125, R44 ;  /* 0x0000007d512c7223 */ /* 0x040fe2000000002c */
[----:B------:R-:W-:Y:S01]  /*69e0*/  ISETP.NE.AND P6, PT, R198, RZ, PT ;  /* 0x000000ffc600720c */ /* 0x000fe20003fc5270 */
[----:B------:R-:W-:Y:S01]  /*69f0*/  FFMA R45, R81, R128, R45 ;  /* 0x00000080512d7223 */ /* 0x000fe2000000002d */
[----:B------:R-:W-:Y:S01]  /*6a00*/  HADD2.F32 R130, -RZ, R129.H1_H1 ;  /* 0x30000081ff827230 */ /* 0x000fe20000004100 */
[----:B------:R-:W-:Y:S01]  /*6a10*/  F2FP.SATFINITE.E5M2.F32.PACK_AB_MERGE_C R214, R47, R42, RZ ;  /* 0x0000002a2fd6723e */ /* 0x000fe200048060ff */
[----:B------:R-:W-:Y:S02]  /*6a20*/  HADD2.F32 R129, -RZ, R131.H0_H0 ;  /* 0x20000083ff817230 */ /* 0x000fe40000004100 */
[C---:B------:R-:W-:Y:S01]  /*6a30*/  FMUL R46, R78.reuse, R50 ;  /* 0x000000324e2e7220 */ /* 0x040fe20000400000 */
[C---:B------:R-:W-:Y:S01]  /*6a40*/  FMUL R51, R78.reuse, R51 ;  /* 0x000000334e337220 */ /* 0x040fe20000400000 */
[--C-:B------:R-:W-:Y:S02]  /*6a50*/  HADD2.F32 R131, -RZ, R133.reuse.H0_H0 ;  /* 0x20000085ff837230 */ /* 0x100fe40000004100 */
[C---:B------:R-:W-:Y:S01]  /*6a60*/  FMUL R50, R78.reuse, R54 ;  /* 0x000000364e327220 */ /* 0x040fe20000400000 */
[C---:B------:R-:W-:Y:S01]  /*6a70*/  FFMA R46, R81.reuse, R127, R46 ;  /* 0x0000007f512e7223 */ /* 0x040fe2000000002e */
[----:B------:R-:W-:Y:S02]  /*6a80*/  HADD2.F32 R134, -RZ, R133.H1_H1 ;  /* 0x30000085ff867230 */ /* 0x000fe40000004100 */
[C---:B------:R-:W-:Y:S01]  /*6a90*/  FFMA R51, R81.reuse, R130, R51 ;  /* 0x0000008251337223 */ /* 0x040fe20000000033 */
[----:B------:R-:W-:Y:S02]  /*6aa0*/  HADD2.F32 R133, -RZ, R135.H0_H0 ;  /* 0x20000087ff857230 */ /* 0x000fe40000004100 */
[C---:B------:R-:W-:Y:S01]  /*6ab0*/  FMUL R55, R78.reuse, R55 ;  /* 0x000000374e377220 */ /* 0x040fe20000400000 */
[C---:B------:R-:W-:Y:S01]  /*6ac0*/  FFMA R48, R81.reuse, R129, R48 ;  /* 0x0000008151307223 */ /* 0x040fe20000000030 */
[C---:B------:R-:W-:Y:S01]  /*6ad0*/  FFMA R49, R81.reuse, R132, R49 ;  /* 0x0000008451317223 */ /* 0x040fe20000000031 */
[--C-:B------:R-:W-:Y:S02]  /*6ae0*/  HADD2.F32 R135, -RZ, R137.reuse.H0_H0 ;  /* 0x20000089ff877230 */ /* 0x100fe40000004100 */
[C---:B------:R-:W-:Y:S01]  /*6af0*/  FFMA R50, R81.reuse, R131, R50 ;  /* 0x0000008351327223 */ /* 0x040fe20000000032 */
[----:B------:R-:W-:Y:S02]  /*6b00*/  HADD2.F32 R138, -RZ, R137.H1_H1 ;  /* 0x30000089ff8a7230 */ /* 0x000fe40000004100 */
[C---:B------:R-:W-:Y:S01]  /*6b10*/  FMUL R54, R78.reuse, R58 ;  /* 0x0000003a4e367220 */ /* 0x040fe20000400000 */
[----:B------:R-:W-:Y:S02]  /*6b20*/  HADD2.F32 R137, -RZ, R139.H0_H0 ;  /* 0x2000008bff897230 */ /* 0x000fe40000004100 */
[C---:B------:R-:W-:Y:S01]  /*6b30*/  FFMA R55, R81.reuse, R134, R55 ;  /* 0x0000008651377223 */ /* 0x040fe20000000037 */
        /* <DEDUP_REMOVED lines=16> */
[----:B------:R-:W-:Y:S01]  /*6c40*/  FFMA R63, R81, R142, R63 ;  /* 0x0000008e513f7223 */ /* 0x000fe2000000003f */
[----:B------:R-:W-:Y:S01]  /*6c50*/  FMUL R67, R78, R67 ;  /* 0x000000434e437220 */ /* 0x000fe20000400000 */
[----:B------:R-:W-:Y:S01]  /*6c60*/  F2FP.SATFINITE.E5M2.F32.PACK_AB_MERGE_C R215, R51, R46, RZ ;  /* 0x0000002e33d7723e */ /* 0x000fe200048060ff */
[C---:B------:R-:W-:Y:S01]  /*6c70*/  FFMA R60, R81.reuse, R141, R60 ;  /* 0x0000008d513c7223 */ /* 0x040fe2000000003c */
[C---:B------:R-:W-:Y:S01]  /*6c80*/  FFMA R61, R81.reuse, R144, R61 ;  /* 0x00000090513d7223 */ /* 0x040fe2000000003d */
[C---:B------:R-:W-:Y:S01]  /*6c90*/  FFMA R62, R81.reuse, R143, R62 ;  /* 0x0000008f513e7223 */ /* 0x040fe2000000003e */
[----:B------:R-:W-:Y:S01]  /*6ca0*/  FFMA R67, R81, R146, R67 ;  /* 0x0000009251437223 */ /* 0x000fe20000000043 */
[----:B------:R-:W-:Y:S02]  /*6cb0*/  F2FP.SATFINITE.E5M2.F32.PACK_AB_MERGE_C R214, R41, R40, R214 ;  /* 0x0000002829d6723e */ /* 0x000fe400048060d6 */
[----:B------:R-:W-:Y:S02]  /*6cc0*/  F2FP.SATFINITE.E5M2.F32.PACK_AB_MERGE_C R215, R45, R44, R215 ;  /* 0x0000002c2dd7723e */ /* 0x000fe400048060d7 */
[----:B------:R-:W-:Y:S02]  /*6cd0*/  F2FP.SATFINITE.E5M2.F32.PACK_AB_MERGE_C R216, R55, R50, RZ ;  /* 0x0000003237d8723e */ /* 0x000fe400048060ff */
[----:B------:R-:W-:Y:S01]  /*6ce0*/  F2FP.SATFINITE.E5M2.F32.PACK_AB_MERGE_C R217, R59, R54, RZ ;  /* 0x000000363bd9723e */ /* 0x000fe200048060ff */
[----:B------:R1:W-:Y:S01]  /*6cf0*/  STS.128 [R195+0x8020], R212 ;  /* 0x008020d4c3007388 */ /* 0x0003e20000000c00 */
[----:B------:R-:W-:Y:S02]  /*6d00*/  F2FP.SATFINITE.E5M2.F32.PACK_AB_MERGE_C R218, R63, R58, RZ ;  /* 0x0000003a3fda723e */ /* 0x000fe400048060ff */
[----:B------:R-:W-:Y:S02]  /*6d10*/  F2FP.SATFINITE.E5M2.F32.PACK_AB_MERGE_C R219, R67, R62, RZ ;  /* 0x0000003e43db723e */ /* 0x000fe400048060ff */
[----:B------:R-:W-:Y:S02]  /*6d20*/  F2FP.SATFINITE.E5M2.F32.PACK_AB_MERGE_C R216, R49, R48, R216 ;  /* 0x0000003031d8723e */ /* 0x000fe400048060d8 */
[----:B------:R-:W-:Y:S02]  /*6d30*/  F2FP.SATFINITE.E5M2.F32.PACK_AB_MERGE_C R217, R53, R52, R217 ;  /* 0x0000003435d9723e */ /* 0x000fe400048060d9 */
[----:B------:R-:W-:Y:S02]  /*6d40*/  F2FP.SATFINITE.E5M2.F32.PACK_AB_MERGE_C R218, R57, R56, R218 ;  /* 0x0000003839da723e */ /* 0x000fe400048060da */
[----:B------:R-:W-:Y:S02]  /*6d50*/  F2FP.SATFINITE.E5M2.F32.PACK_AB_MERGE_C R219, R61, R60, R219 ;  /* 0x0000003c3ddb723e */ /* 0x000fe400048060db */
[----:B------:R-:W-:Y:S02]  /*6d60*/  LEA R204, R181, UR49, 0x3 ;  /* 0x00000031b5cc7c11 */ /* 0x000fe4000f8e18ff */
[----:B------:R-:W-:Y:S01]  /*6d70*/  @P6 SHF.L.U32 R221, R180, 0x1f, RZ ;  /* 0x0000001fb4dd6819 */ /* 0x000fe200000006ff */
[----:B------:R1:W-:Y:S01]  /*6d80*/  STS.128 [R194+0x8010], R216 ;  /* 0x008010d8c2007388 */ /* 0x0003e20000000c00 */
[----:B------:R-:W-:Y:S01]  /*6d90*/  @!PT LDS RZ, [RZ] ;  /* 0x00000000fffff984 */ /* 0x000fe20000000800 */
[----:B------:R-:W-:Y:S01]  /*6da0*/  @!PT LDS RZ, [RZ] ;  /* 0x00000000fffff984 */ /* 0x000fe20000000800 */
[----:B------:R-:W-:Y:S01]  /*6db0*/  @!PT LDS RZ, [RZ] ;  /* 0x00000000fffff984 */ /* 0x000fe20000000800 */
[----:B------:R-:W-:Y:S01]  /*6dc0*/  @!PT LDS RZ, [RZ] ;  /* 0x00000000fffff984 */ /* 0x000fe20000000800 */
[----:B------:R2:W-:Y:S07]  /*6dd0*/  MEMBAR.ALL.CTA ;  /* 0x0000000000007992 */ /* 0x0005ee0000008000 */
[----:B--2---:R-:W2:Y:S02]  /*6de0*/  FENCE.VIEW.ASYNC.S ;  /* 0x00000000000073c6 */ /* 0x004ea40000000000 */
[----:B--2---:R-:W-:Y:S06]  /*6df0*/  BAR.SYNC.DEFER_BLOCKING 0x1, 0x80 ;  /* 0x0042000000007b1d */ /* 0x004fec0000010000 */
[----:B------:R-:W-:Y:S05]  /*6e00*/  @P0 BRA `(.L_x_101) ;  /* 0x0000000000280947 */ /* 0x000fea0003800000 */
[----:B------:R-:W-:Y:S02]  /*6e10*/  UIADD3 UR4, UPT, UPT, UR49, 0x8200, URZ ;  /* 0x0000820031047890 */ /* 0x000fe4000fffe0ff */
[----:B------:R-:W-:Y:S01]  /*6e20*/  UIADD3 UR6, UP0, UPT, UR52, 0x680, URZ ;  /* 0x0000068034067890 */ /* 0x000fe2000ff1e0ff */
[----:B------:R-:W-:Y:S03]  /*6e30*/  UMOV UR43, UR36 ;  /* 0x00000024002b7c82 */ /* 0x000fe60008000000 */
[----:B------:R-:W-:Y:S01]  /*6e40*/  MOV R188, UR4 ;  /* 0x0000000400bc7c02 */ /* 0x000fe20008000f00 */
[----:B------:R-:W-:Y:S03]  /*6e50*/  UIADD3.X UR7, UPT, UPT, URZ, UR53, URZ, UP0, !UPT ;  /* 0x00000035ff077290 */ /* 0x000fe600087fe4ff */
[----:B------:R-:W-:Y:S11]  /*6e60*/  R2UR UR40, R188 ;  /* 0x00000000bc2872ca */ /* 0x000ff600000e0000 */
[----:B------:R-:W-:Y:S02]  /*6e70*/  @!UPT UIADD3 URZ, UPT, UPT, URZ, URZ, URZ ;  /* 0x000000fffffff290 */ /* 0x000fe4000fffe0ff */
[----:B------:R2:W-:Y:S01]  /*6e80*/  UTMASTG.3D [UR40], [UR6] ;  /* 0x00000028060073b5 */ /* 0x0005e20008010000 */
[----:B------:R0:W-:Y:S01]  /*6e90*/  UTMACMDFLUSH ;  /* 0x00000000000079b7 */ /* 0x0001e20000000000 */
[----:B--2---:R-:W-:Y:S04]  /*6ea0*/  DEPBAR.LE SB0, 0x1 ;  /* 0x000080400000791a */ /* 0x004fe80000000000 */
.L_x_101:
[----:B------:R-:W-:Y:S05]  /*6eb0*/  BSYNC.RECONVERGENT B0 ;  /* 0x0000000000007941 */ /* 0x000fea0003800200 */
.L_x_100:
[----:B------:R-:W-:Y:S06]  /*6ec0*/  BAR.SYNC.DEFER_BLOCKING 0x1, 0x80 ;  /* 0x0042000000007b1d */ /* 0x000fec0000010000 */
[----:B------:R-:W2:Y:S01]  /*6ed0*/  @P6 SYNCS.PHASECHK.TRANS64.TRYWAIT P0, [R204+URZ+0x70], R221 ;  /* 0x000070ddcc0065a7 */ /* 0x000ea200080011ff */
[----:B------:R-:W-:Y:S01]  /*6ee0*/  BSSY B1, `(.L_x_102) ;  /* 0x0000023000017945 */ /* 0x000fe20003800000 */
[----:B--2---:R-:W-:Y:S03]  /*6ef0*/  @P6 SEL R196, RZ, 0x1, !P0 ;  /* 0x00000001ffc46807 */ /* 0x004fe60004000000 */
[----:B------:R-:W-:Y:S05]  /*6f00*/  @!P6 BRA `(.L_x_103) ;  /* 0x000000000080e947 */ /* 0x000fea0003800000 */
[----:B------:R-:W-:Y:S01]  /*6f10*/  ISETP.NE.AND P1, PT, R197, RZ, PT ;  /* 0x000000ffc500720c */ /* 0x000fe20003f25270 */
[----:B------:R-:W-:Y:S01]  /*6f20*/  BSSY B0, `(.L_x_104) ;  /* 0x000000a000007945 */ /* 0x000fe20003800000 */
[----:B------:R-:W-:Y:S11]  /*6f30*/  ISETP.NE.AND P0, PT, R196, RZ, PT ;  /* 0x000000ffc400720c */ /* 0x000ff60003f05270 */
[----:B------:R-:W-:Y:S04]  /*6f40*/  @P1 IMAD R0, R181, 0x2000, R186 ;  /* 0x00002000b5001824 */ /* 0x000fe800078e02ba */
[C---:B------:R-:W-:Y:S01]  /*6f50*/  @P1 IMAD.IADD R6, R0.reuse, 0x1, R199 ;  /* 0x0000000100061824 */ /* 0x040fe200078e02c7 */
[----:B------:R-:W-:Y:S03]  /*6f60*/  @P1 IADD3 R4, PT, PT, R0, R207, RZ ;  /* 0x000000cf00041210 */ /* 0x000fe60007ffe0ff */
[----:B------:R-:W-:Y:S01]  /*6f70*/  @P1 IMAD.IADD R2, R205, 0x1, R6 ;  /* 0x00000001cd021824 */ /* 0x000fe200078e0206 */
[----:B------:R-:W-:Y:S06]  /*6f80*/  @P0 BRA `(.L_x_105) ;  /* 0x00000000000c0947 */ /* 0x000fec0003800000 */
[----:B------:R-:W-:Y:S04]  /*6f90*/  SHF.L.U32 R3, R180, 0x1f, RZ ;  /* 0x0000001fb4037819 */ /* 0x000fe800000006ff */
[----:B------:R-:W2:Y:S02]  /*6fa0*/  SYNCS.PHASECHK.TRANS64.TRYWAIT P0, [R204+URZ+0x70], R3 ;  /* 0x00007003cc0075a7 */ /* 0x000ea400080011ff */
[----:B--2---:R-:W-:Y:S05]  /*6fb0*/  @!P0 BRA `(.L_x_106) ;  /* 0x0000004c00148947 */ /* 0x004fea0003800000 */
.L_x_105:
[----:B------:R-:W-:Y:S05]  /*6fc0*/  BSYNC B0 ;  /* 0x0000000000007941 */ /* 0x000fea0003800000 */
.L_x_104:
[----:B------:R-:W-:Y:S01]  /*6fd0*/  ISETP.NE.AND P0, PT, R197, RZ, PT ;  /* 0x000000ffc500720c */ /* 0x000fe20003f05270 */
[----:B--2---:R-:W-:Y:S02]  /*6fe0*/  VIADD R204, R204, 0x90 ;  /* 0x00000090cccc7836 */ /* 0x004fe40000000000 */
[----:B------:R-:W-:Y:S02]  /*6ff0*/  IMAD.U32 R3, RZ, RZ, UR37 ;  /* 0x00000025ff037e24 */ /* 0x000fe4000f8e00ff */
[----:B------:R-:W-:Y:S03]  /*7000*/  VIADD R181, R181, 0x1 ;  /* 0x00000001b5b57836 */ /* 0x000fe60000000000 */
[----:B------:R-:W-:Y:S05]  /*7010*/  PRMT R3, R3, 0x654, R204 ;  /* 0x0000065403037816 */ /* 0x000fea00000000cc */
[----:B------:R2:W3:Y:S04]  /*7020*/  @P0 LDS.128 R148, [R0] ;  /* 0x0000000000940984 */ /* 0x0004e80000000c00 */
[----:B------:R2:W4:Y:S04]  /*7030*/  @P0 LDS.128 R156, [R4+0x20] ;  /* 0x00002000049c0984 */ /* 0x0005280000000c00 */
        /* <DEDUP_REMOVED lines=9> */
[----:B------:R-:W-:Y:S01]  /*70d0*/  SEL R181, R181, RZ, P0 ;  /* 0x000000ffb5b57207 */ /* 0x000fe20000000000 */
[----:B-----5:R5:W-:Y:S02]  /*70e0*/  SYNCS.ARRIVE.TRANS64.RED.A1T0 RZ, [R3+URZ], RZ ;  /* 0x000000ff03ff79a7 */ /* 0x020be400081004ff */
[----:B-----5:R-:W-:Y:S04]  /*70f0*/  SEL R3, RZ, 0x1, P0 ;  /* 0x00000001ff037807 */ /* 0x020fe80000000000 */
[----:B--234-:R-:W-:Y:S02]  /*7100*/  LOP3.LUT R180, R180, R3, RZ, 0x3c, !PT ;  /* 0x00000003b4b47212 */ /* 0x01cfe400078e3cff */
.L_x_103:
[----:B------:R-:W-:Y:S05]  /*7110*/  BSYNC B1 ;  /* 0x0000000000017941 */ /* 0x000fea0003800000 */
.L_x_102:
[----:B------:R-:W-:Y:S01]  /*7120*/  VIADD R0, R80, 0x40 ;  /* 0x0000004050007836 */ /* 0x000fe20000000000 */
[----:B------:R-:W-:Y:S04]  /*7130*/  BSSY.RECONVERGENT B6, `(.L_x_107) ;  /* 0x0000015000067945 */ /* 0x000fe80003800200 */
[----:B------:R-:W-:Y:S04]  /*7140*/  SHF.R.U32.HI R0, RZ, 0x15, R0 ;  /* 0x00000015ff007819 */ /* 0x000fe80000011600 */
[----:B------:R-:W-:Y:S11]  /*7150*/  LOP3.LUT P0, RZ, R0, 0x3, R173, 0x48, !PT ;  /* 0x0000000300ff7812 */ /* 0x000ff600078048ad */
[----:B------:R-:W-:Y:S02]  /*7160*/  @!UPT UIADD3 URZ, UPT, UPT, URZ, URZ, URZ ;  /* 0x000000fffffff290 */ /* 0x000fe4000fffe0ff */
[----:B------:R-:W-:Y:S05]  /*7170*/  @!P0 BRA `(.L_x_108) ;  /* 0x0000000000408947 */ /* 0x000fea0003800000 */
[----:B------:R-:W2:Y:S01]  /*7180*/  LDCU.64 UR8, c[0x4][0x78] ;  /* 0x01000f00ff0877ac */ /* 0x000ea20008000a00 */
[----:B------:R-:W-:Y:S01]  /*7190*/  MOV R3, 0x0 ;  /* 0x0000000000037802 */ /* 0x000fe20000000f00 */
[----:B------:R-:W-:Y:S02]  /*71a0*/  HFMA2 R12, -RZ, RZ, 0, 5.9604644775390625e-08 ;  /* 0x00000001ff0c7431 */ /* 0x000fe400000001ff */
[----:B------:R-:W-:Y:S02]  /*71b0*/  IMAD.MOV.U32 R8, RZ, RZ, 0x192 ;  /* 0x00000192ff087424 */ /* 0x000fe400078e00ff */
[----:B------:R-:W-:Y:S01]  /*71c0*/  IMAD.MOV.U32 R13, RZ, RZ, RZ ;  /* 0x000000ffff0d7224 */ /* 0x000fe200078e00ff */
[----:B------:R-:W3:Y:S01]  /*71d0*/  LDCU.64 UR6, c[0x4][0x80] ;  /* 0x01001000ff0677ac */ /* 0x000ee20008000a00 */
[----:B------:R-:W4:Y:S01]  /*71e0*/  LDC.64 R2, c[0x4][R3] ;  /* 0x0100000003027b82 */ /* 0x000f220000000a00 */
[----:B------:R-:W5:Y:S01]  /*71f0*/  LDCU.64 UR4, c[0x4][0x18] ;  /* 0x01000300ff0477ac */ /* 0x000f620008000a00 */
[----:B--2---:R-:W-:Y:S01]  /*7200*/  MOV R5, UR9 ;  /* 0x0000000900057c02 */ /* 0x004fe20008000f00 */
[----:B------:R-:W-:Y:S01]  /*7210*/  IMAD.U32 R4, RZ, RZ, UR8 ;  /* 0x00000008ff047e24 */ /* 0x000fe2000f8e00ff */
[----:B---3--:R-:W-:Y:S01]  /*7220*/  MOV R7, UR7 ;  /* 0x0000000700077c02 */ /* 0x008fe20008000f00 */
[----:B------:R-:W-:Y:S01]  /*7230*/  IMAD.U32 R6, RZ, RZ, UR6 ;  /* 0x00000006ff067e24 */ /* 0x000fe2000f8e00ff */
[----:B-----5:R-:W-:Y:S01]  /*7240*/  MOV R11, UR5 ;  /* 0x00000005000b7c02 */ /* 0x020fe20008000f00 */
[----:B------:R-:W-:Y:S02]  /*7250*/  IMAD.U32 R10, RZ, RZ, UR4 ;  /* 0x00000004ff0a7e24 */ /* 0x000fe4000f8e00ff */
[----:B------:R-:W-:Y:S07]  /*7260*/  LEPC R20, `(.L_x_108) ;  /* 0x000000001014794e */ /* 0x000fee0000000000 */
[----:B-1--4-:R-:W-:Y:S05]  /*7270*/  CALL.ABS.NOINC R2 ;  /* 0x0000000002007343 */ /* 0x012fea0003c00000 */
.L_x_108:
[----:B------:R-:W-:Y:S05]  /*7280*/  BSYNC.RECONVERGENT B6 ;  /* 0x0000000000067941 */ /* 0x000fea0003800200 */
.L_x_107:
[----:B------:R-:W-:Y:S01]  /*7290*/  F2FP.F16.E5M2.UNPACK_B R4, R149 ;  /* 0x00000095ff04723e */ /* 0x000fe200020004ff */
[----:B------:R-:W-:Y:S05]  /*72a0*/  WARPSYNC.ALL ;  /* 0x0000000000007948 */ /* 0x000fea0003800000 */
[----:B------:R-:W-:Y:S01]  /*72b0*/  R2UR UR4, R80 ;  /* 0x00000000500472ca */ /* 0x000fe200000e0000 */
[--C-:B------:R-:W-:Y:S01]  /*72c0*/  HADD2.F32 R88, -RZ, R4.reuse.H0_H0 ;  /* 0x20000004ff587230 */ /* 0x100fe20000004100 */
[-C--:B------:R-:W-:Y:S01]  /*72d0*/  F2FP.F16.E5M2.UNPACK_B R0, R148.reuse ;  /* 0x00000094ff00723e */ /* 0x080fe200020004ff */
[----:B------:R-:W-:Y:S01]  /*72e0*/  HADD2.F32 R83, -RZ, R4.H1_H1 ;  /* 0x30000004ff537230 */ /* 0x000fe20000004100 */
[----:B------:R-:W-:Y:S01]  /*72f0*/  F2FP.F16.E5M2.UNPACK_B R4, R151 ;  /* 0x00000097ff04723e */ /* 0x000fe200020004ff */
[----:B------:R-:W-:Y:S01]  /*7300*/  BSSY.RECONVERGENT B0, `(.L_x_109) ;  /* 0x0000116000007945 */ /* 0x000fe20003800200 */
[----:B------:R-:W-:Y:S01]  /*7310*/  F2FP.F16.E5M2.UNPACK_B R3, R148.H1 ;  /* 0x00000094ff03723e */ /* 0x000fe200030004ff */
[--C-:B------:R-:W-:Y:S01]  /*7320*/  HADD2.F32 R2, -RZ, R0.reuse.H0_H0 ;  /* 0x20000000ff027230 */ /* 0x100fe20000004100 */
[----:B-1----:R-:W-:Y:S01]  /*7330*/  F2FP.F16.E5M2.UNPACK_B R135, R162 ;  /* 0x000000a2ff87723e */ /* 0x002fe200020004ff */
[----:B------:R-:W-:Y:S01]  /*7340*/  HADD2.F32 R82, -RZ, R0.H1_H1 ;  /* 0x30000000ff527230 */ /* 0x000fe20000004100 */
[----:B------:R-:W-:Y:S01]  /*7350*/  F2FP.F16.E5M2.UNPACK_B R0, R149.H1 ;  /* 0x00000095ff00723e */ /* 0x000fe200030004ff */
[--C-:B------:R-:W-:Y:S01]  /*7360*/  HADD2.F32 R84, -RZ, R3.reuse.H0_H0 ;  /* 0x20000003ff547230 */ /* 0x100fe20000004100 */
[----:B------:R-:W-:Y:S01]  /*7370*/  F2FP.F16.E5M2.UNPACK_B R125, R159.H1 ;  /* 0x0000009fff7d723e */ /* 0x000fe200030004ff */
[----:B------:R-:W-:Y:S01]  /*7380*/  HADD2.F32 R86, -RZ, R3.H1_H1 ;  /* 0x30000003ff567230 */ /* 0x000fe20000004100 */
[-C--:B------:R-:W-:Y:S01]  /*7390*/  F2FP.F16.E5M2.UNPACK_B R3, R150.reuse ;  /* 0x00000096ff03723e */ /* 0x080fe200020004ff */
[--C-:B------:R-:W-:Y:S01]  /*73a0*/  HADD2.F32 R90, -RZ, R0.reuse.H0_H0 ;  /* 0x20000000ff5a7230 */ /* 0x100fe20000004100 */
[----:B------:R-:W-:Y:S01]  /*73b0*/  ISETP.NE.AND P0, PT, R189, RZ, PT ;  /* 0x000000ffbd00720c */ /* 0x000fe20003f05270 */
[----:B------:R-:W-:Y:S01]  /*73c0*/  HADD2.F32 R85, -RZ, R0.H1_H1 ;  /* 0x30000000ff557230 */ /* 0x000fe20000004100 */
[----:B------:R-:W-:Y:S01]  /*73d0*/  F2FP.F16.E5M2.UNPACK_B R0, R150.H1 ;  /* 0x00000096ff00723e */ /* 0x000fe200030004ff */
[--C-:B------:R-:W-:Y:S01]  /*73e0*/  HADD2.F32 R92, -RZ, R3.reuse.H0_H0 ;  /* 0x20000003ff5c7230 */ /* 0x100fe20000004100 */
[----:B------:R-:W-:Y:S01]  /*73f0*/  ISETP.NE.AND P6, PT, R198, RZ, PT ;  /* 0x000000ffc600720c */ /* 0x000fe20003fc5270 */
[----:B------:R-:W-:Y:S01]  /*7400*/  HADD2.F32 R87, -RZ, R3.H1_H1 ;  /* 0x30000003ff577230 */ /* 0x000fe20000004100 */
[----:B------:R-:W-:Y:S01]  /*7410*/  F2FP.F16.E5M2.UNPACK_B R3, R151.H1 ;  /* 0x00000097ff03723e */ /* 0x000fe200030004ff */
[--C-:B------:R-:W-:Y:S02]  /*7420*/  HADD2.F32 R94, -RZ, R0.reuse.H0_H0 ;  /* 0x20000000ff5e7230 */ /* 0x100fe40000004100 */
[----:B------:R-:W-:Y:S01]  /*7430*/  HADD2.F32 R89, -RZ, R0.H1_H1 ;  /* 0x30000000ff597230 */ /* 0x000fe20000004100 */
[-C--:B------:R-:W-:Y:S01]  /*7440*/  F2FP.F16.E5M2.UNPACK_B R0, R152.reuse ;  /* 0x00000098ff00723e */ /* 0x080fe200020004ff */
[--C-:B------:R-:W-:Y:S02]  /*7450*/  HADD2.F32 R96, -RZ, R4.reuse.H0_H0 ;  /* 0x20000004ff607230 */ /* 0x100fe40000004100 */
[----:B------:R-:W-:Y:S01]  /*7460*/  HADD2.F32 R91, -RZ, R4.H1_H1 ;  /* 0x30000004ff5b7230 */ /* 0x000fe20000004100 */
[-C--:B------:R-:W-:Y:S01]  /*7470*/  F2FP.F16.E5M2.UNPACK_B R4, R153.reuse ;  /* 0x00000099ff04723e */ /* 0x080fe200020004ff */
[--C-:B------:R-:W-:Y:S02]  /*7480*/  HADD2.F32 R100, -RZ, R0.reuse.H0_H0 ;  /* 0x20000000ff647230 */ /* 0x100fe40000004100 */
[----:B------:R-:W-:Y:S01]  /*7490*/  HADD2.F32 R95, -RZ, R0.H1_H1 ;  /* 0x30000000ff5f7230 */ /* 0x000fe20000004100 */
[----:B------:R-:W-:Y:S01]  /*74a0*/  F2FP.F16.E5M2.UNPACK_B R0, R153.H1 ;  /* 0x00000099ff00723e */ /* 0x000fe200030004ff */
[--C-:B------:R-:W-:Y:S02]  /*74b0*/  HADD2.F32 R98, -RZ, R3.reuse.H0_H0 ;  /* 0x20000003ff627230 */ /* 0x100fe40000004100 */
[----:B------:R-:W-:Y:S01]  /*74c0*/  HADD2.F32 R93, -RZ, R3.H1_H1 ;  /* 0x30000003ff5d7230 */ /* 0x000fe20000004100 */
[----:B------:R-:W-:Y:S01]  /*74d0*/  F2FP.F16.E5M2.UNPACK_B R3, R152.H1 ;  /* 0x00000098ff03723e */ /* 0x000fe200030004ff */
[--C-:B------:R-:W-:Y:S02]  /*74e0*/  HADD2.F32 R106, -RZ, R0.reuse.H0_H0 ;  /* 0x20000000ff6a7230 */ /* 0x100fe40000004100 */
[----:B------:R-:W-:Y:S01]  /*74f0*/  HADD2.F32 R101, -RZ, R0.H1_H1 ;  /* 0x30000000ff657230 */ /* 0x000fe20000004100 */
[-C--:B------:R-:W-:Y:S01]  /*7500*/  F2FP.F16.E5M2.UNPACK_B R0, R154.reuse.H1 ;  /* 0x0000009aff00723e */ /* 0x080fe200030004ff */
[--C-:B------:R-:W-:Y:S02]  /*7510*/  HADD2.F32 R104, -RZ, R4.reuse.H0_H0 ;  /* 0x20000004ff687230 */ /* 0x100fe40000004100 */
[----:B------:R-:W-:Y:S01]  /*7520*/  HADD2.F32 R99, -RZ, R4.H1_H1 ;  /* 0x30000004ff637230 */ /* 0x000fe20000004100 */
[----:B------:R-:W-:Y:S01]  /*7530*/  F2FP.F16.E5M2.UNPACK_B R4, R155 ;  /* 0x0000009bff04723e */ /* 0x000fe200020004ff */
[--C-:B------:R-:W-:Y:S02]  /*7540*/  HADD2.F32 R102, -RZ, R3.reuse.H0_H0 ;  /* 0x20000003ff667230 */ /* 0x100fe40000004100 */
[----:B------:R-:W-:Y:S01]  /*7550*/  HADD2.F32 R97, -RZ, R3.H1_H1 ;  /* 0x30000003ff617230 */ /* 0x000fe20000004100 */
[----:B------:R-:W-:Y:S01]  /*7560*/  F2FP.F16.E5M2.UNPACK_B R3, R154 ;  /* 0x0000009aff03723e */ /* 0x000fe200020004ff */
[--C-:B------:R-:W-:Y:S02]  /*7570*/  HADD2.F32 R110, -RZ, R0.reuse.H0_H0 ;  /* 0x20000000ff6e7230 */ /* 0x100fe40000004100 */
[----:B------:R-:W-:Y:S01]  /*7580*/  HADD2.F32 R105, -RZ, R0.H1_H1 ;  /* 0x30000000ff697230 */ /* 0x000fe20000004100 */
[-C--:B------:R-:W-:Y:S01]  /*7590*/  F2FP.F16.E5M2.UNPACK_B R0, R156.reuse ;  /* 0x0000009cff00723e */ /* 0x080fe200020004ff */
[--C-:B------:R-:W-:Y:S02]  /*75a0*/  HADD2.F32 R112, -RZ, R4.reuse.H0_H0 ;  /* 0x20000004ff707230 */ /* 0x100fe40000004100 */
[----:B------:R-:W-:Y:S01]  /*75b0*/  HADD2.F32 R107, -RZ, R4.H1_H1 ;  /* 0x30000004ff6b7230 */ /* 0x000fe20000004100 */
[----:B------:R-:W-:Y:S01]  /*75c0*/  F2FP.F16.E5M2.UNPACK_B R4, R157 ;  /* 0x0000009dff04723e */ /* 0x000fe200020004ff */
[--C-:B------:R-:W-:Y:S02]  /*75d0*/  HADD2.F32 R108, -RZ, R3.reuse.H0_H0 ;  /* 0x20000003ff6c7230 */ /* 0x100fe40000004100 */
[----:B------:R-:W-:Y:S01]  /*75e0*/  HADD2.F32 R103, -RZ, R3.H1_H1 ;  /* 0x30000003ff677230 */ /* 0x000fe20000004100 */
[----:B------:R-:W-:Y:S01]  /*75f0*/  F2FP.F16.E5M2.UNPACK_B R3, R155.H1 ;  /* 0x0000009bff03723e */ /* 0x000fe200030004ff */
[--C-:B------:R-:W-:Y:S02]  /*7600*/  HADD2.F32 R116, -RZ, R0.reuse.H0_H0 ;  /* 0x20000000ff747230 */ /* 0x100fe40000004100 */
[----:B------:R-:W-:Y:S01]  /*7610*/  HADD2.F32 R111, -RZ, R0.H1_H1 ;  /* 0x30000000ff6f7230 */ /* 0x000fe20000004100 */
[----:B------:R-:W-:Y:S01]  /*7620*/  F2FP.F16.E5M2.UNPACK_B R0, R156.H1 ;  /* 0x0000009cff00723e */ /* 0x000fe200030004ff */
[--C-:B------:R-:W-:Y:S02]  /*7630*/  HADD2.F32 R120, -RZ, R4.reuse.H0_H0 ;  /* 0x20000004ff787230 */ /* 0x100fe40000004100 */
[----:B------:R-:W-:Y:S02]  /*7640*/  HADD2.F32 R115, -RZ, R4.H1_H1 ;  /* 0x30000004ff737230 */ /* 0x000fe40000004100 */
[--C-:B------:R-:W-:Y:S01]  /*7650*/  HADD2.F32 R114, -RZ, R3.reuse.H0_H0 ;  /* 0x20000003ff727230 */ /* 0x100fe20000004100 */
[----:B------:R-:W1:Y:S01]  /*7660*/  LDTM.x64 R4, tmem[UR4+0x40] ;  /* 0x00004004000479ee */ /* 0x000e620008340000 */
[----:B------:R-:W-:Y:S01]  /*7670*/  HADD2.F32 R109, -RZ, R3.H1_H1 ;  /* 0x30000003ff6d7230 */ /* 0x000fe20000004100 */
[----:B------:R-:W-:Y:S01]  /*7680*/  F2FP.F16.E5M2.UNPACK_B R3, R157.H1 ;  /* 0x0000009dff03723e */ /* 0x000fe200030004ff */
        /* <DEDUP_REMOVED lines=14> */
[----:B------:R-:W-:Y:S01]  /*7770*/  F2FP.F16.E5M2.UNPACK_B R0, R160.H1 ;  /* 0x000000a0ff00723e */ /* 0x000fe200030004ff */
[--C-:B------:R-:W-:Y:S02]  /*7780*/  HADD2.F32 R132, -RZ, R3.reuse.H0_H0 ;  /* 0x20000003ff847230 */ /* 0x100fe40000004100 */
[C---:B-1----:R-:W-:Y:S01]  /*7790*/  FMUL R7, R78.reuse, R7 ;  /* 0x000000074e077220 */ /* 0x042fe20000400000 */
        /* <DEDUP_REMOVED lines=10> */
[C---:B------:R-:W-:Y:S01]  /*7840*/  FMUL R0, R78.reuse, R4 ;  /* 0x000000044e007220 */ /* 0x040fe20000400000 */
[--C-:B------:R-:W-:Y:S01]  /*7850*/  HADD2.F32 R140, -RZ, R135.reuse.H0_H0 ;  /* 0x20000087ff8c7230 */ /* 0x100fe20000004100 */
[----:B------:R-:W-:Y:S01]  /*7860*/  F2FP.F16.E5M2.UNPACK_B R4, R163 ;  /* 0x000000a3ff04723e */ /* 0x000fe200020004ff */
[----:B------:R-:W-:Y:S02]  /*7870*/  HADD2.F32 R135, -RZ, R135.H1_H1 ;  /* 0x30000087ff877230 */ /* 0x000fe40000004100 */
[C---:B------:R-:W-:Y:S01]  /*7880*/  FFMA R0, R81.reuse, R2, R0 ;  /* 0x0000000251007223 */ /* 0x040fe20000000000 */
[C---:B------:R-:W-:Y:S01]  /*7890*/  FMUL R2, R78.reuse, R5 ;  /* 0x000000054e027220 */ /* 0x040fe20000400000 */
[--C-:B------:R-:W-:Y:S01]  /*78a0*/  HADD2.F32 R142, -RZ, R3.reuse.H0_H0 ;  /* 0x20000003ff8e7230 */ /* 0x100fe20000004100 */
[----:B------:R-:W-:Y:S01]  /*78b0*/  F2FP.F16.E5M2.UNPACK_B R5, R163.H1 ;  /* 0x000000a3ff05723e */ /* 0x000fe200030004ff */
[----:B------:R-:W-:Y:S02]  /*78c0*/  HADD2.F32 R137, -RZ, R3.H1_H1 ;  /* 0x30000003ff897230 */ /* 0x000fe40000004100 */
[C---:B------:R-:W-:Y:S01]  /*78d0*/  FFMA R2, R81.reuse, R82, R2 ;  /* 0x0000005251027223 */ /* 0x040fe20000000002 */
[--C-:B------:R-:W-:Y:S02]  /*78e0*/  HADD2.F32 R82, -RZ, R4.reuse.H0_H0 ;  /* 0x20000004ff527230 */ /* 0x100fe40000004100 */
[C---:B------:R-:W-:Y:S01]  /*78f0*/  FMUL R3, R78.reuse, R6 ;  /* 0x000000064e037220 */ /* 0x040fe20000400000 */
[----:B------:R-:W-:Y:S02]  /*7900*/  HADD2.F32 R139, -RZ, R4.H1_H1 ;  /* 0x30000004ff8b7230 */ /* 0x000fe40000004100 */
[C---:B------:R-:W-:Y:S01]  /*7910*/  FMUL R4, R78.reuse, R9 ;  /* 0x000000094e047220 */ /* 0x040fe20000400000 */
[--C-:B------:R-:W-:Y:S02]  /*7920*/  HADD2.F32 R141, -RZ, R5.reuse.H1_H1 ;  /* 0x30000005ff8d7230 */ /* 0x100fe40000004100 */
[C---:B------:R-:W-:Y:S01]  /*7930*/  FFMA R3, R81.reuse, R84, R3 ;  /* 0x0000005451037223 */ /* 0x040fe20000000003 */
[----:B------:R-:W-:Y:S01]  /*7940*/  FFMA R7, R81, R86, R7 ;  /* 0x0000005651077223 */ /* 0x000fe20000000007 */
[----:B------:R-:W-:Y:S02]  /*7950*/  HADD2.F32 R84, -RZ, R5.H0_H0 ;  /* 0x20000005ff547230 */ /* 0x000fe40000004100 */
[C---:B------:R-:W-:Y:S01]  /*7960*/  FMUL R5, R78.reuse, R10 ;  /* 0x0000000a4e057220 */ /* 0x040fe20000400000 */
[C---:B------:R-:W-:Y:S01]  /*7970*/  FMUL R6, R78.reuse, R11 ;  /* 0x0000000b4e067220 */ /* 0x040fe20000400000 */
[C---:B------:R-:W-:Y:S01]  /*7980*/  FMUL R11, R78.reuse, R16 ;  /* 0x000000104e0b7220 */ /* 0x040fe20000400000 */
[----:B------:R-:W-:Y:S01]  /*7990*/  F2FP.SATFINITE.E5M2.F32.PACK_AB_MERGE_C R143, R7, R3, RZ ;  /* 0x00000003078f723e */ /* 0x000fe200048060ff */
[C---:B------:R-:W-:Y:S01]  /*79a0*/  FMUL R3, R78.reuse, R8 ;  /* 0x000000084e037220 */ /* 0x040fe20000400000 */
[C---:B------:R-:W-:Y:S01]  /*79b0*/  FMUL R7, R78.reuse, R12 ;  /* 0x0000000c4e077220 */ /* 0x040fe20000400000 */
[C---:B------:R-:W-:Y:S01]  /*79c0*/  FMUL R8, R78.reuse, R13 ;  /* 0x0000000d4e087220 */ /* 0x040fe20000400000 */
[C---:B------:R-:W-:Y:S01]  /*79d0*/  FMUL R12, R78.reuse, R17 ;  /* 0x000000114e0c7220 */ /* 0x040fe20000400000 */
[C---:B------:R-:W-:Y:S01]  /*79e0*/  FFMA R3, R81.reuse, R88, R3 ;  /* 0x0000005851037223 */ /* 0x040fe20000000003 */
[C---:B------:R-:W-:Y:S01]  /*79f0*/  FFMA R4, R81.reuse, R83, R4 ;  /* 0x0000005351047223 */ /* 0x040fe20000000004 */
[C---:B------:R-:W-:Y:S01]  /*7a00*/  FFMA R5, R81.reuse, R90, R5 ;  /* 0x0000005a51057223 */ /* 0x040fe20000000005 */
[C---:B------:R-:W-:Y:S01]  /*7a10*/  FFMA R6, R81.reuse, R85, R6 ;  /* 0x0000005551067223 */ /* 0x040fe20000000006 */
[C---:B------:R-:W-:Y:S01]  /*7a20*/  FFMA R7, R81.reuse, R92, R7 ;  /* 0x0000005c51077223 */ /* 0x040fe20000000007 */
[C---:B------:R-:W-:Y:S01]  /*7a30*/  FFMA R8, R81.reuse, R87, R8 ;  /* 0x0000005751087223 */ /* 0x040fe20000000008 */
[C---:B------:R-:W-:Y:S01]  /*7a40*/  FMUL R16, R78.reuse, R21 ;  /* 0x000000154e107220 */ /* 0x040fe20000400000 */
[----:B------:R-:W-:Y:S01]  /*7a50*/  FMUL R9, R78, R14 ;  /* 0x0000000e4e097220 */ /* 0x000fe20000400000 */
[----:B------:R-:W-:Y:S01]  /*7a60*/  F2FP.SATFINITE.E5M2.F32.PACK_AB_MERGE_C R5, R6, R5, RZ ;  /* 0x000000050605723e */ /* 0x000fe200048060ff */
[C---:B------:R-:W-:Y:S01]  /*7a70*/  FMUL R10, R78.reuse, R15 ;  /* 0x0000000f4e0a7220 */ /* 0x040fe20000400000 */
[C---:B------:R-:W-:Y:S01]  /*7a80*/  FMUL R15, R78.reuse, R20 ;  /* 0x000000144e0f7220 */ /* 0x040fe20000400000 */
[C---:B------:R-:W-:Y:S01]  /*7a90*/  FFMA R9, R81.reuse, R94, R9 ;  /* 0x0000005e51097223 */ /* 0x040fe20000000009 */
[C---:B------:R-:W-:Y:S01]  /*7aa0*/  FMUL R20, R78.reuse, R25 ;  /* 0x000000194e147220 */ /* 0x040fe20000400000 */
[C---:B------:R-:W-:Y:S01]  /*7ab0*/  FFMA R10, R81.reuse, R89, R10 ;  /* 0x00000059510a7223 */ /* 0x040fe2000000000a */
[C---:B------:R-:W-:Y:S01]  /*7ac0*/  FFMA R11, R81.reuse, R96, R11 ;  /* 0x00000060510b7223 */ /* 0x040fe2000000000b */
[C---:B------:R-:W-:Y:S01]  /*7ad0*/  FFMA R12, R81.reuse, R91, R12 ;  /* 0x0000005b510c7223 */ /* 0x040fe2000000000c */
[C---:B------:R-:W-:Y:S01]  /*7ae0*/  FMUL R13, R78.reuse, R18 ;  /* 0x000000124e0d7220 */ /* 0x040fe20000400000 */
[----:B------:R-:W-:Y:S01]  /*7af0*/  FMUL R14, R78, R19 ;  /* 0x000000134e0e7220 */ /* 0x000fe20000400000 */
[----:B------:R-:W-:Y:S01]  /*7b00*/  F2FP.SATFINITE.E5M2.F32.PACK_AB_MERGE_C R9, R10, R9, RZ ;  /* 0x000000090a09723e */ /* 0x000fe200048060ff */
[C---:B------:R-:W-:Y:S01]  /*7b10*/  FMUL R19, R78.reuse, R24 ;  /* 0x000000184e137220 */ /* 0x040fe20000400000 */
        /* <DEDUP_REMOVED lines=17> */
[----:B------:R-:W-:Y:S01]  /*7c30*/  FMUL R27, R78, R32 ;  /* 0x000000204e1b7220 */ /* 0x000fe20000400000 */
[C---:B------:R-:W-:Y:S01]  /*7c40*/  FFMA R21, R81.reuse, R106, R21 ;  /* 0x0000006a51157223 */ /* 0x040fe20000000015 */
[C---:B------:R-:W-:Y:S01]  /*7c50*/  FFMA R22, R81.reuse, R101, R22 ;  /* 0x0000006551167223 */ /* 0x040fe20000000016 */
[----:B------:R-:W-:Y:S01]  /*7c60*/  F2FP.SATFINITE.E5M2.F32.PACK_AB_MERGE_C R16, R16, R15, R17 ;  /* 0x0000000f1010723e */ /* 0x000fe20004806011 */
[C---:B------:R-:W-:Y:S01]  /*7c70*/  FFMA R23, R81.reuse, R108, R23 ;  /* 0x0000006c51177223 */ /* 0x040fe20000000017 */
[C---:B------:R-:W-:Y:S01]  /*7c80*/  FFMA R24, R81.reuse, R103, R24 ;  /* 0x0000006751187223 */ /* 0x040fe20000000018 */
[----:B------:R-:W-:Y:S01]  /*7c90*/  FMUL R32, R78, R37 ;  /* 0x000000254e207220 */ /* 0x000fe20000400000 */
[----:B------:R-:W-:Y:S01]  /*7ca0*/  F2FP.SATFINITE.E5M2.F32.PACK_AB_MERGE_C R21, R22, R21, RZ ;  /* 0x000000151615723e */ /* 0x000fe200048060ff */
[C---:B------:R-:W-:Y:S01]  /*7cb0*/  FMUL R25, R78.reuse, R30 ;  /* 0x0000001e4e197220 */ /* 0x040fe20000400000 */
[C---:B------:R-:W-:Y:S01]  /*7cc0*/  FMUL R26, R78.reuse, R31 ;  /* 0x0000001f4e1a7220 */ /* 0x040fe20000400000 */
[----:B------:R-:W-:Y:S01]  /*7cd0*/  FMUL R31, R78, R36 ;  /* 0x000000244e1f7220 */ /* 0x000fe20000400000 */
[----:B------:R-:W-:Y:S01]  /*7ce0*/  F2FP.SATFINITE.E5M2.F32.PACK_AB_MERGE_C R17, R20, R19, R21 ;  /* 0x000000131411723e */ /* 0x000fe20004806015 */
        /* <DEDUP_REMOVED lines=8> */
[----:B------:R-:W-:Y:S01]  /*7d70*/  FMUL R35, R78, R40 ;  /* 0x000000284e237220 */ /* 0x000fe20000400000 */
[C---:B------:R-:W-:Y:S01]  /*7d80*/  FFMA R29, R81.reuse, R114, R29 ;  /* 0x00000072511d7223 */ /* 0x040fe2000000001d */
[----:B------:R-:W-:Y:S01]  /*7d90*/  F2FP.SATFINITE.E5M2.F32.PACK_AB_MERGE_C R18, R24, R23, R18 ;  /* 0x000000171812723e */ /* 0x000fe20004806012 */
        /* <DEDUP_REMOVED lines=22> */
[C---:B------:R-:W-:Y:S01]  /*7f00*/  FMUL R41, R78.reuse, R46 ;  /* 0x0000002e4e297220 */ /* 0x040fe20000400000 */
[C---:B------:R-:W-:Y:S01]  /*7f10*/  FMUL R42, R78.reuse, R47 ;  /* 0x0000002f4e2a7220 */ /* 0x040fe20000400000 */
[C---:B------:R-:W-:Y:S01]  /*7f20*/  FFMA R40, R81.reuse, R119, R40 ;  /* 0x0000007751287223 */ /* 0x040fe20000000028 */
[--C-:B------:R-:W-:Y:S02]  /*7f30*/  HADD2.F32 R130, -RZ, R125.reuse.H0_H0 ;  /* 0x2000007dff827230 */ /* 0x100fe40000004100 */
[C---:B------:R-:W-:Y:S01]  /*7f40*/  FFMA R41, R81.reuse, R126, R41 ;  /* 0x0000007e51297223 */ /* 0x040fe20000000029 */
[----:B------:R-:W-:Y:S02]  /*7f50*/  HADD2.F32 R125, -RZ, R125.H1_H1 ;  /* 0x3000007dff7d7230 */ /* 0x000fe40000004100 */
[C---:B------:R-:W-:Y:S01]  /*7f60*/  FMUL R45, R78.reuse, R50 ;  /* 0x000000324e2d7220 */ /* 0x040fe20000400000 */
[C---:B------:R-:W-:Y:S01]  /*7f70*/  FFMA R42, R81.reuse, R121, R42 ;  /* 0x00000079512a7223 */ /* 0x040fe2000000002a */
[C---:B------:R-:W-:Y:S01]  /*7f80*/  FMUL R46, R78.reuse, R51 ;  /* 0x000000334e2e7220 */ /* 0x040fe20000400000 */
[C---:B------:R-:W-:Y:S01]  /*7f90*/  FFMA R43, R81.reuse, R128, R43 ;  /* 0x00000080512b7223 */ /* 0x040fe2000000002b */
[C---:B------:R-:W-:Y:S01]  /*7fa0*/  FMUL R47, R78.reuse, R52 ;  /* 0x000000344e2f7220 */ /* 0x040fe20000400000 */
        /* <DEDUP_REMOVED lines=10> */
[C---:B------:R-:W-:Y:S01]  /*8050*/  FFMA R45, R81.reuse, R130, R45 ;  /* 0x00000082512d7223 */ /* 0x040fe2000000002d */
[C---:B------:R-:W-:Y:S01]  /*8060*/  FMUL R59, R78.reuse, R64 ;  /* 0x000000404e3b7220 */ /* 0x040fe20000400000 */
[C---:B------:R-:W-:Y:S01]  /*8070*/  FMUL R60, R78.reuse, R65 ;  /* 0x000000414e3c7220 */ /* 0x040fe20000400000 */
[C---:B------:R-:W-:Y:S01]  /*8080*/  FMUL R61, R78.reuse, R66 ;  /* 0x000000424e3d7220 */ /* 0x040fe20000400000 */
[----:B------:R-:W-:Y:S01]  /*8090*/  FMUL R62, R78, R67 ;  /* 0x000000434e3e7220 */ /* 0x000fe20000400000 */
[C---:B------:R-:W-:Y:S01]  /*80a0*/  FFMA R46, R81.reuse, R125, R46 ;  /* 0x0000007d512e7223 */ /* 0x040fe2000000002e */
[----:B------:R-:W-:Y:S01]  /*80b0*/  F2FP.SATFINITE.E5M2.F32.PACK_AB_MERGE_C R64, R2, R0, R143 ;  /* 0x000000000240723e */ /* 0x000fe2000480608f */
[C---:B------:R-:W-:Y:S01]  /*80c0*/  FFMA R47, R81.reuse, R132, R47 ;  /* 0x00000084512f7223 */ /* 0x040fe2000000002f */
[----:B------:R-:W-:Y:S01]  /*80d0*/  F2FP.SATFINITE.E5M2.F32.PACK_AB_MERGE_C R65, R4, R3, R5 ;  /* 0x000000030441723e */ /* 0x000fe20004806005 */
[C---:B------:R-:W-:Y:S01]  /*80e0*/  FFMA R48, R81.reuse, R127, R48 ;  /* 0x0000007f51307223 */ /* 0x040fe20000000030 */
[----:B------:R-:W-:Y:S01]  /*80f0*/  F2FP.SATFINITE.E5M2.F32.PACK_AB_MERGE_C R66, R8, R7, R9 ;  /* 0x000000070842723e */ /* 0x000fe20004806009 */
[C---:B------:R-:W-:Y:S01]  /*8100*/  FFMA R49, R81.reuse, R134, R49 ;  /* 0x0000008651317223 */ /* 0x040fe20000000031 */
[----:B------:R-:W-:Y:S01]  /*8110*/  F2FP.SATFINITE.E5M2.F32.PACK_AB_MERGE_C R67, R12, R11, R13 ;  /* 0x0000000b0c43723e */ /* 0x000fe2000480600d */
[----:B------:R-:W-:Y:S01]  /*8120*/  FMUL R53, R78, R58 ;  /* 0x0000003a4e357220 */ /* 0x000fe20000400000 */
[C---:B------:R-:W-:Y:S01]  /*8130*/  FFMA R50, R81.reuse, R129, R50 ;  /* 0x0000008151327223 */ /* 0x040fe20000000032 */
[C---:B------:R-:W-:Y:S01]  /*8140*/  FFMA R51, R81.reuse, R136, R51 ;  /* 0x0000008851337223 */ /* 0x040fe20000000033 */
[C---:B------:R-:W-:Y:S01]  /*8150*/  FFMA R52, R81.reuse, R131, R52 ;  /* 0x0000008351347223 */ /* 0x040fe20000000034 */
[----:B------:R1:W-:Y:S01]  /*8160*/  STS.128 [R172+UR49+0xa200], R64 ;  /* 0x00a20040ac007988 */ /* 0x0003e20008000c31 */
[C---:B------:R-:W-:Y:S01]  /*8170*/  FFMA R53, R81.reuse, R138, R53 ;  /* 0x0000008a51357223 */ /* 0x040fe20000000035 */
[----:B------:R-:W-:Y:S01]  /*8180*/  F2FP.SATFINITE.E5M2.F32.PACK_AB_MERGE_C R37, R38, R37, RZ ;  /* 0x000000252625723e */ /* 0x000fe200048060ff */
[C---:B------:R-:W-:Y:S01]  /*8190*/  FFMA R54, R81.reuse, R133, R54 ;  /* 0x0000008551367223 */ /* 0x040fe20000000036 */
[----:B------:R-:W-:Y:S01]  /*81a0*/  FMUL R58, R78, R63 ;  /* 0x0000003f4e3a7220 */ /* 0x000fe20000400000 */
[C---:B------:R-:W-:Y:S01]  /*81b0*/  FFMA R55, R81.reuse, R140, R55 ;  /* 0x0000008c51377223 */ /* 0x040fe20000000037 */
[C---:B------:R-:W-:Y:S01]  /*81c0*/  FFMA R56, R81.reuse, R135, R56 ;  /* 0x0000008751387223 */ /* 0x040fe20000000038 */
[C---:B------:R-:W-:Y:S01]  /*81d0*/  FFMA R57, R81.reuse, R142, R57 ;  /* 0x0000008e51397223 */ /* 0x040fe20000000039 */
[----:B------:R1:W-:Y:S01]  /*81e0*/  STS.128 [R192+0xa010], R16 ;  /* 0x00a01010c0007388 */ /* 0x0003e20000000c00 */
[----:B------:R-:W-:Y:S01]  /*81f0*/  F2FP.SATFINITE.E5M2.F32.PACK_AB_MERGE_C R33, R36, R35, R37 ;  /* 0x000000232421723e */ /* 0x000fe20004806025 */
[C---:B------:R-:W-:Y:S01]  /*8200*/  FFMA R58, R81.reuse, R137, R58 ;  /* 0x00000089513a7223 */ /* 0x040fe2000000003a */
[----:B------:R-:W-:Y:S01]  /*8210*/  F2FP.SATFINITE.E5M2.F32.PACK_AB_MERGE_C R34, R42, R41, RZ ;  /* 0x000000292a22723e */ /* 0x000fe200048060ff */
[C---:B------:R-:W-:Y:S01]  /*8220*/  FFMA R59, R81.reuse, R82, R59 ;  /* 0x00000052513b7223 */ /* 0x040fe2000000003b */
[----:B------:R-:W-:Y:S01]  /*8230*/  F2FP.SATFINITE.E5M2.F32.PACK_AB_MERGE_C R35, R46, R45, RZ ;  /* 0x0000002d2e23723e */ /* 0x000fe200048060ff */
        /* <DEDUP_REMOVED lines=25> */
[----:B------:R-:W-:Y:S02]  /*83d0*/  UIADD3 UR8, UP0, UPT, UR52, 0x680, URZ ;  /* 0x0000068034087890 */ /* 0x000fe4000ff1e0ff */
[----:B------:R-:W-:Y:S02]  /*83e0*/  UIADD3 UR5, UPT, UPT, UR41, 0x40, URZ ;  /* 0x0000004029057890 */ /* 0x000fe4000fffe0ff */
[----:B------:R-:W-:Y:S02]  /*83f0*/  UIADD3 UR4, UPT, UPT, UR49, 0xa200, URZ ;  /* 0x0000a20031047890 */ /* 0x000fe4000fffe0ff */
[----:B------:R-:W-:Y:S01]  /*8400*/  UIADD3.X UR9, UPT, UPT, URZ, UR53, URZ, UP0, !UPT ;  /* 0x00000035ff097290 */ /* 0x000fe200087fe4ff */
[----:B------:R-:W-:Y:S01]  /*8410*/  UMOV UR6, UR42 ;  /* 0x0000002a00067c82 */ /* 0x000fe20008000000 */
[----:B------:R-:W-:Y:S07]  /*8420*/  UMOV UR7, UR36 ;  /* 0x0000002400077c82 */ /* 0x000fee0008000000 */
[----:B------:R2:W-:Y:S01]  /*8430*/  UTMASTG.3D [UR4], [UR8] ;  /* 0x00000004080073b5 */ /* 0x0005e20008010000 */
[----:B------:R0:W-:Y:S01]  /*8440*/  UTMACMDFLUSH ;  /* 0x00000000000079b7 */ /* 0x0001e20000000000 */
[----:B--2---:R-:W-:Y:S04]  /*8450*/  DEPBAR.LE SB0, 0x1 ;  /* 0x000080400000791a */ /* 0x004fe80000000000 */
.L_x_110:
[----:B------:R-:W-:Y:S05]  /*8460*/  BSYNC.RECONVERGENT B0 ;  /* 0x0000000000007941 */ /* 0x000fea0003800200 */
.L_x_109:
        /* <DEDUP_REMOVED lines=16> */
.L_x_114:
[----:B------:R-:W-:Y:S05]  /*8570*/  BSYNC B0 ;  /* 0x0000000000007941 */ /* 0x000fea0003800000 */
.L_x_113:
        /* <DEDUP_REMOVED lines=20> */
.L_x_112:
[----:B------:R-:W-:Y:S05]  /*86c0*/  BSYNC B1 ;  /* 0x0000000000017941 */ /* 0x000fea0003800000 */
.L_x_111:
[----:B--2---:R-:W-:Y:S01]  /*86d0*/  VIADD R0, R80, 0x80 ;  /* 0x0000008050007836 */ /* 0x004fe20000000000 */
        /* <DEDUP_REMOVED lines=10> */
[----:B------:R-:W5:Y:S01]  /*8780*/  LDCU.64 UR6, c[0x4][0x80] ;  /* 0x01001000ff0677ac */ /* 0x000f620008000a00 */
[----:B------:R-:W1:Y:S01]  /*8790*/  LDC.64 R2, c[0x4][R3] ;  /* 0x0100000003027b82 */ /* 0x000e620000000a00 */
[----:B------:R-:W3:Y:S01]  /*87a0*/  LDCU.64 UR4, c[0x4][0x18] ;  /* 0x01000300ff0477ac */ /* 0x000ee20008000a00 */
[----:B--2---:R-:W-:Y:S01]  /*87b0*/  MOV R5, UR9 ;  /* 0x0000000900057c02 */ /* 0x004fe20008000f00 */
[----:B------:R-:W-:Y:S01]  /*87c0*/  IMAD.U32 R4, RZ, RZ, UR8 ;  /* 0x00000008ff047e24 */ /* 0x000fe2000f8e00ff */
[----:B-----5:R-:W-:Y:S01]  /*87d0*/  MOV R7, UR7 ;  /* 0x0000000700077c02 */ /* 0x020fe20008000f00 */
[----:B------:R-:W-:Y:S01]  /*87e0*/  IMAD.U32 R6, RZ, RZ, UR6 ;  /* 0x00000006ff067e24 */ /* 0x000fe2000f8e00ff */
[----:B---3--:R-:W-:Y:S01]  /*87f0*/  MOV R11, UR5 ;  /* 0x00000005000b7c02 */ /* 0x008fe20008000f00 */
[----:B------:R-:W-:Y:S02]  /*8800*/  IMAD.U32 R10, RZ, RZ, UR4 ;  /* 0x00000004ff0a7e24 */ /* 0x000fe4000f8e00ff */
[----:B------:R-:W-:Y:S07]  /*8810*/  LEPC R20, `(.L_x_117) ;  /* 0x000000001014794e */ /* 0x000fee0000000000 */
[----:B-1--4-:R-:W-:Y:S05]  /*8820*/  CALL.ABS.NOINC R2 ;  /* 0x0000000002007343 */ /* 0x012fea0003c00000 */
.L_x_117:
[----:B------:R-:W-:Y:S05]  /*8830*/  BSYNC.RECONVERGENT B6 ;  /* 0x0000000000067941 */ /* 0x000fea0003800200 */
.L_x_116:
[----:B---3--:R-:W-:Y:S01]  /*8840*/  F2FP.F16.E5M2.UNPACK_B R4, R149 ;  /* 0x00000095ff04723e */ /* 0x008fe200020004ff */
        /* <DEDUP_REMOVED lines=13> */
[----:B----4-:R-:W-:Y:S01]  /*8920*/  F2FP.F16.E5M2.UNPACK_B R125, R159.H1 ;  /* 0x0000009fff7d723e */ /* 0x010fe200030004ff */
        /* <DEDUP_REMOVED lines=262> */
[----:B------:R-:W-:Y:S02]  /*9990*/  UIADD3 UR8, UP0, UPT, UR52, 0x680, URZ ;  /* 0x0000068034087890 */ /* 0x000fe4000ff1e0ff */
[----:B------:R-:W-:Y:S02]  /*99a0*/  UIADD3 UR5, UPT, UPT, UR41, 0x80, URZ ;  /* 0x0000008029057890 */ /* 0x000fe4000fffe0ff */
[----:B------:R-:W-:Y:S01]  /*99b0*/  MOV R188, UR10 ;  /* 0x0000000a00bc7c02 */ /* 0x000fe20008000f00 */
[----:B------:R-:W-:Y:S01]  /*99c0*/  UIADD3.X UR9, UPT, UPT, URZ, UR53, URZ, UP0, !UPT ;  /* 0x00000035ff097290 */ /* 0x000fe200087fe4ff */
[----:B------:R-:W-:Y:S02]  /*99d0*/  UMOV UR6, UR42 ;  /* 0x0000002a00067c82 */ /* 0x000fe40008000000 */
[----:B------:R-:W-:Y:S01]  /*99e0*/  R2UR UR4, R188 ;  /* 0x00000000bc0472ca */ /* 0x000fe200000e0000 */
[----:B------:R-:W-:Y:S11]  /*99f0*/  UMOV UR7, UR36 ;  /* 0x0000002400077c82 */ /* 0x000ff60008000000 */
[----:B------:R-:W-:Y:S01]  /*9a00*/  @!UPT UIADD3 URZ, UPT, UPT, URZ, URZ, URZ ;  /* 0x000000fffffff290 */ /* 0x000fe2000fffe0ff */
[----:B------:R2:W-:Y:S01]  /*9a10*/  UTMASTG.3D [UR4], [UR8] ;  /* 0x00000004080073b5 */ /* 0x0005e20008010000 */
[----:B------:R0:W-:Y:S01]  /*9a20*/  UTMACMDFLUSH ;  /* 0x00000000000079b7 */ /* 0x0001e20000000000 */
[----:B--2---:R-:W-:Y:S04]  /*9a30*/  DEPBAR.LE SB0, 0x1 ;  /* 0x000080400000791a */ /* 0x004fe80000000000 */
.L_x_119:
[----:B------:R-:W-:Y:S05]  /*9a40*/  BSYNC.RECONVERGENT B0 ;  /* 0x0000000000007941 */ /* 0x000fea0003800200 */
.L_x_118:
        /* <DEDUP_REMOVED lines=16> */
.L_x_123:
[----:B------:R-:W-:Y:S05]  /*9b50*/  BSYNC B0 ;  /* 0x0000000000007941 */ /* 0x000fea0003800000 */
.L_x_122:
        /* <DEDUP_REMOVED lines=20> */
.L_x_121:
[----:B------:R-:W-:Y:S05]  /*9ca0*/  BSYNC B1 ;  /* 0x0000000000017941 */ /* 0x000fea0003800000 */
.L_x_120:
[----:B--2---:R-:W-:Y:S05]  /*9cb0*/  VIADD R0, R80, 0xc0 ;  /* 0x000000c050007836 */ /* 0x004fea0000000000 */
        /* <DEDUP_REMOVED lines=20> */
.L_x_125:
[----:B------:R-:W-:Y:S01]  /*9e00*/  ISETP.NE.AND P0, PT, R189, RZ, PT ;  /* 0x000000ffbd00720c */ /* 0x000fe20003f05270 */
[----:B------:R-:W-:Y:S05]  /*9e10*/  WARPSYNC.ALL ;  /* 0x0000000000007948 */ /* 0x000fea0003800000 */
[----:B------:R-:W-:Y:S01]  /*9e20*/  R2UR UR4, R80 ;  /* 0x00000000500472ca */ /* 0x000fe200000e0000 */
[----:B------:R-:W-:Y:S01]  /*9e30*/  BSSY.RECONVERGENT B0, `(.L_x_126) ;  /* 0x000011d000007945 */ /* 0x000fe20003800200 */
[----:B---3--:R-:W-:Y:S02]  /*9e40*/  F2FP.F16.E5M2.UNPACK_B R11, R149 ;  /* 0x00000095ff0b723e */ /* 0x008fe400020004ff */
[----:B------:R-:W-:Y:S02]  /*9e50*/  F2FP.F16.E5M2.UNPACK_B R10, R150 ;  /* 0x00000096ff0a723e */ /* 0x000fe400020004ff */
[----:B------:R-:W-:Y:S01]  /*9e60*/  F2FP.F16.E5M2.UNPACK_B R9, R151 ;  /* 0x00000097ff09723e */ /* 0x000fe200020004ff */
[--C-:B------:R-:W-:Y:S01]  /*9e70*/  HADD2.F32 R83, -RZ, R11.reuse.H0_H0 ;  /* 0x2000000bff537230 */ /* 0x100fe20000004100 */
[----:B----4-:R-:W-:Y:S01]  /*9e80*/  F2FP.F16.E5M2.UNPACK_B R8, R152 ;  /* 0x00000098ff08723e */ /* 0x010fe200020004ff */
[----:B------:R-:W-:Y:S01]  /*9e90*/  HADD2.F32 R84, -RZ, R11.H1_H1 ;  /* 0x3000000bff547230 */ /* 0x000fe20000004100 */
[----:B------:R-:W-:Y:S01]  /*9ea0*/  F2FP.F16.E5M2.UNPACK_B R7, R153 ;  /* 0x00000099ff07723e */ /* 0x000fe200020004ff */
[--C-:B------:R-:W-:Y:S01]  /*9eb0*/  HADD2.F32 R87, -RZ, R10.reuse.H0_H0 ;  /* 0x2000000aff577230 */ /* 0x100fe20000004100 */
[----:B------:R-:W-:Y:S01]  /*9ec0*/  F2FP.F16.E5M2.UNPACK_B R6, R154 ;  /* 0x0000009aff06723e */ /* 0x000fe200020004ff */
[----:B------:R-:W-:Y:S01]  /*9ed0*/  HADD2.F32 R88, -RZ, R10.H1_H1 ;  /* 0x3000000aff587230 */ /* 0x000fe20000004100 */
[----:B------:R-:W-:Y:S01]  /*9ee0*/  F2FP.F16.E5M2.UNPACK_B R5, R155 ;  /* 0x0000009bff05723e */ /* 0x000fe200020004ff */
[--C-:B------:R-:W-:Y:S01]  /*9ef0*/  HADD2.F32 R91, -RZ, R9.reuse.H0_H0 ;  /* 0x20000009ff5b7230 */ /* 0x100fe20000004100 */
[----:B-1----:R-:W-:Y:S01]  /*9f00*/  F2FP.F16.E5M2.UNPACK_B R4, R156 ;  /* 0x0000009cff04723e */ /* 0x002fe200020004ff */
[----:B------:R-:W-:Y:S01]  /*9f10*/  HADD2.F32 R92, -RZ, R9.H1_H1 ;  /* 0x30000009ff5c7230 */ /* 0x000fe20000004100 */
[-C--:B------:R-:W-:Y:S01]  /*9f20*/  F2FP.F16.E5M2.UNPACK_B R2, R148.reuse ;  /* 0x00000094ff02723e */ /* 0x080fe200020004ff */
[--C-:B------:R-:W-:Y:S01]  /*9f30*/  HADD2.F32 R95, -RZ, R8.reuse.H0_H0 ;  /* 0x20000008ff5f7230 */ /* 0x100fe20000004100 */
[----:B------:R-:W-:Y:S01]  /*9f40*/  F2FP.F16.E5M2.UNPACK_B R148, R148.H1 ;  /* 0x00000094ff94723e */ /* 0x000fe200030004ff */
[----:B------:R-:W-:Y:S01]  /*9f50*/  HADD2.F32 R97, -RZ, R8.H1_H1 ;  /* 0x30000008ff617230 */ /* 0x000fe20000004100 */
[----:B------:R-:W-:Y:S01]  /*9f60*/  F2FP.F16.E5M2.UNPACK_B R149, R149.H1 ;  /* 0x00000095ff95723e */ /* 0x000fe200030004ff */
[--C-:B------:R-:W-:Y:S01]  /*9f70*/  HADD2.F32 R98, -RZ, R7.reuse.H0_H0 ;  /* 0x20000007ff627230 */ /* 0x100fe20000004100 */
[----:B------:R-:W-:Y:S01]  /*9f80*/  F2FP.F16.E5M2.UNPACK_B R150, R150.H1 ;  /* 0x00000096ff96723e */ /* 0x000fe200030004ff */
[----:B------:R-:W-:Y:S01]  /*9f90*/  HADD2.F32 R101, -RZ, R7.H1_H1 ;  /* 0x30000007ff657230 */ /* 0x000fe20000004100 */
[----:B------:R-:W-:Y:S01]  /*9fa0*/  F2FP.F16.E5M2.UNPACK_B R151, R151.H1 ;  /* 0x00000097ff97723e */ /* 0x000fe200030004ff */
[--C-:B------:R-:W-:Y:S01]  /*9fb0*/  HADD2.F32 R102, -RZ, R6.reuse.H0_H0 ;  /* 0x20000006ff667230 */ /* 0x100fe20000004100 */
[----:B------:R-:W-:Y:S01]  /*9fc0*/  F2FP.F16.E5M2.UNPACK_B R138, R163 ;  /* 0x000000a3ff8a723e */ /* 0x000fe200020004ff */
[----:B------:R-:W-:Y:S01]  /*9fd0*/  HADD2.F32 R105, -RZ, R6.H1_H1 ;  /* 0x30000006ff697230 */ /* 0x000fe20000004100 */
[----:B------:R-:W-:Y:S01]  /*9fe0*/  R2UR UR5, R193 ;  /* 0x00000000c10572ca */ /* 0x000fe200000e0000 */
[--C-:B------:R-:W-:Y:S01]  /*9ff0*/  HADD2.F32 R106, -RZ, R5.reuse.H0_H0 ;  /* 0x20000005ff6a7230 */ /* 0x100fe20000004100 */
[----:B------:R-:W-:Y:S01]  /*a000*/  F2FP.F16.E5M2.UNPACK_B R116, R157 ;  /* 0x0000009dff74723e */ /* 0x000fe200020004ff */
[----:B------:R-:W-:Y:S01]  /*a010*/  HADD2.F32 R109, -RZ, R5.H1_H1 ;  /* 0x30000005ff6d7230 */ /* 0x000fe20000004100 */
[----:B------:R-:W-:Y:S01]  /*a020*/  F2FP.F16.E5M2.UNPACK_B R120, R158 ;  /* 0x0000009eff78723e */ /* 0x000fe200020004ff */
[--C-:B------:R-:W-:Y:S01]  /*a030*/  HADD2.F32 R110, -RZ, R4.reuse.H0_H0 ;  /* 0x20000004ff6e7230 */ /* 0x100fe20000004100 */
[----:B------:R-:W-:Y:S01]  /*a040*/  F2FP.F16.E5M2.UNPACK_B R124, R159 ;  /* 0x0000009fff7c723e */ /* 0x000fe200020004ff */
[----:B------:R-:W-:Y:S01]  /*a050*/  HADD2.F32 R113, -RZ, R4.H1_H1 ;  /* 0x30000004ff717230 */ /* 0x000fe20000004100 */
[----:B------:R-:W-:Y:S01]  /*a060*/  F2FP.F16.E5M2.UNPACK_B R128, R160 ;  /* 0x000000a0ff80723e */ /* 0x000fe200020004ff */
[----:B------:R-:W1:Y:S01]  /*a070*/  LDTM.x64 R4, tmem[UR4+0xc0] ;  /* 0x0000c004000479ee */ /* 0x000e620008340000 */
[--C-:B------:R-:W-:Y:S01]  /*a080*/  HADD2.F32 R0, -RZ, R2.reuse.H0_H0 ;  /* 0x20000002ff007230 */ /* 0x100fe20000004100 */
[----:B------:R-:W-:Y:S01]  /*a090*/  NOP ;  /* 0x0000000000007918 */ /* 0x000fe20000000000 */
[----:B------:R-:W-:Y:S01]  /*a0a0*/  HADD2.F32 R2, -RZ, R2.H1_H1 ;  /* 0x30000002ff027230 */ /* 0x000fe20000004100 */
[----:B------:R-:W-:Y:S01]  /*a0b0*/  UIADD3 UR5, UPT, UPT, UR5, 0xf0, URZ ;  /* 0x000000f005057890 */ /* 0x000fe2000fffe0ff */
[--C-:B------:R-:W-:Y:S01]  /*a0c0*/  HADD2.F32 R86, -RZ, R149.reuse.H1_H1 ;  /* 0x30000095ff567230 */ /* 0x100fe20000004100 */
[----:B------:R-:W-:Y:S01]  /*a0d0*/  F2FP.F16.E5M2.UNPACK_B R132, R161 ;  /* 0x000000a1ff84723e */ /* 0x000fe200020004ff */
[--C-:B------:R-:W-:Y:S01]  /*a0e0*/  HADD2.F32 R114, -RZ, R116.reuse.H0_H0 ;  /* 0x20000074ff727230 */ /* 0x100fe20000004100 */
[----:B------:R-:W-:Y:S01]  /*a0f0*/  UPRMT UR5, UR37, 0x654, UR5 ;  /* 0x0000065425057896 */ /* 0x000fe20008000005 */
[----:B------:R-:W-:Y:S01]  /*a100*/  HADD2.F32 R117, -RZ, R116.H1_H1 ;  /* 0x30000074ff757230 */ /* 0x000fe20000004100 */
[----:B------:R-:W-:Y:S01]  /*a110*/  F2FP.F16.E5M2.UNPACK_B R136, R162 ;  /* 0x000000a2ff88723e */ /* 0x000fe200020004ff */
[--C-:B------:R-:W-:Y:S01]  /*a120*/  HADD2.F32 R118, -RZ, R120.reuse.H0_H0 ;  /* 0x20000078ff767230 */ /* 0x100fe20000004100 */
[----:B------:R-:W-:Y:S01]  /*a130*/  F2FP.F16.E5M2.UNPACK_B R152, R152.H1 ;  /* 0x00000098ff98723e */ /* 0x000fe200030004ff */
[----:B------:R-:W-:Y:S01]  /*a140*/  HADD2.F32 R121, -RZ, R120.H1_H1 ;  /* 0x30000078ff797230 */ /* 0x000fe20000004100 */
[----:B------:R-:W-:Y:S01]  /*a150*/  F2FP.F16.E5M2.UNPACK_B R153, R153.H1 ;  /* 0x00000099ff99723e */ /* 0x000fe200030004ff */
[--C-:B------:R-:W-:Y:S01]  /*a160*/  HADD2.F32 R122, -RZ, R124.reuse.H0_H0 ;  /* 0x2000007cff7a7230 */ /* 0x100fe20000004100 */
[----:B------:R-:W-:Y:S01]  /*a170*/  F2FP.F16.E5M2.UNPACK_B R154, R154.H1 ;  /* 0x0000009aff9a723e */ /* 0x000fe200030004ff */
[----:B-1----:R-:W-:Y:S01]  /*a180*/  SYNCS.ARRIVE.TRANS64.RED.A1T0 RZ, [UR5], RZ ;  /* 0x000000ffffff79a7 */ /* 0x002fe20008100405 */
[----:B------:R-:W-:Y:S01]  /*a190*/  HADD2.F32 R125, -RZ, R124.H1_H1 ;  /* 0x3000007cff7d7230 */ /* 0x000fe20000004100 */
[----:B------:R-:W-:Y:S01]  /*a1a0*/  F2FP.F16.E5M2.UNPACK_B R155, R155.H1 ;  /* 0x0000009bff9b723e */ /* 0x000fe200030004ff */
[--C-:B------:R-:W-:Y:S01]  /*a1b0*/  HADD2.F32 R126, -RZ, R128.reuse.H0_H0 ;  /* 0x20000080ff7e7230 */ /* 0x100fe20000004100 */
[----:B------:R-:W-:Y:S01]  /*a1c0*/  F2FP.F16.E5M2.UNPACK_B R156, R156.H1 ;  /* 0x0000009cff9c723e */ /* 0x000fe200030004ff */
[----:B------:R-:W-:Y:S01]  /*a1d0*/  HADD2.F32 R129, -RZ, R128.H1_H1 ;  /* 0x30000080ff817230 */ /* 0x000fe20000004100 */
[----:B------:R-:W-:Y:S01]  /*a1e0*/  F2FP.F16.E5M2.UNPACK_B R157, R157.H1 ;  /* 0x0000009dff9d723e */ /* 0x000fe200030004ff */
[C---:B------:R-:W-:Y:S01]  /*a1f0*/  FMUL R4, R78.reuse, R4 ;  /* 0x000000044e047220 */ /* 0x040fe20000400000 */
[C---:B------:R-:W-:Y:S01]  /*a200*/  FMUL R5, R78.reuse, R5 ;  /* 0x000000054e057220 */ /* 0x040fe20000400000 */
[----:B------:R-:W-:Y:S02]  /*a210*/  HADD2.F32 R3, -RZ, R148.H0_H0 ;  /* 0x20000094ff037230 */ /* 0x000fe40000004100 */
        /* <DEDUP_REMOVED lines=11> */
[----:B------:R-:W-:Y:S02]  /*a2d0*/  HADD2.F32 R130, -RZ, R132.H0_H0 ;  /* 0x20000084ff827230 */ /* 0x000fe40000004100 */
[C---:B------:R-:W-:Y:S01]  /*a2e0*/  FMUL R6, R78.reuse, R6 ;  /* 0x000000064e067220 */ /* 0x040fe20000400000 */
[----:B------:R-:W-:Y:S02]  /*a2f0*/  HADD2.F32 R82, -RZ, R148.H1_H1 ;  /* 0x30000094ff527230 */ /* 0x000fe40000004100 */
[C---:B------:R-:W-:Y:S01]  /*a300*/  FMUL R7, R78.reuse, R7 ;  /* 0x000000074e077220 */ /* 0x040fe20000400000 */
[----:B------:R-:W-:Y:S02]  /*a310*/  HADD2.F32 R85, -RZ, R149.H0_H0 ;  /* 0x20000095ff557230 */ /* 0x000fe40000004100 */
[C---:B------:R-:W-:Y:S01]  /*a320*/  FFMA R6, R81.reuse, R3, R6 ;  /* 0x0000000351067223 */ /* 0x040fe20000000006 */
[----:B------:R-:W-:Y:S02]  /*a330*/  HADD2.F32 R133, -RZ, R132.H1_H1 ;  /* 0x30000084ff857230 */ /* 0x000fe40000004100 */
[C---:B------:R-:W-:Y:S01]  /*a340*/  FFMA R7, R81.reuse, R82, R7 ;  /* 0x0000005251077223 */ /* 0x040fe20000000007 */
[C---:B------:R-:W-:Y:S01]  /*a350*/  FFMA R8, R81.reuse, R83, R8 ;  /* 0x0000005351087223 */ /* 0x040fe20000000008 */
[C---:B------:R-:W-:Y:S01]  /*a360*/  FFMA R9, R81.reuse, R84, R9 ;  /* 0x0000005451097223 */ /* 0x040fe20000000009 */
[--C-:B------:R-:W-:Y:S02]  /*a370*/  HADD2.F32 R82, -RZ, R138.reuse.H0_H0 ;  /* 0x2000008aff527230 */ /* 0x100fe40000004100 */
[C---:B------:R-:W-:Y:S01]  /*a380*/  FMUL R10, R78.reuse, R10 ;  /* 0x0000000a4e0a7220 */ /* 0x040fe20000400000 */
[----:B------:R-:W-:Y:S02]  /*a390*/  HADD2.F32 R83, -RZ, R138.H1_H1 ;  /* 0x3000008aff537230 */ /* 0x000fe40000004100 */
[C---:B------:R-:W-:Y:S01]  /*a3a0*/  FMUL R11, R78.reuse, R11 ;  /* 0x0000000b4e0b7220 */ /* 0x040fe20000400000 */
[----:B------:R-:W-:Y:S02]  /*a3b0*/  HADD2.F32 R89, -RZ, R150.H0_H0 ;  /* 0x20000096ff597230 */ /* 0x000fe40000004100 */
[C---:B------:R-:W-:Y:S01]  /*a3c0*/  FFMA R10, R81.reuse, R85, R10 ;  /* 0x00000055510a7223 */ /* 0x040fe2000000000a */
[--C-:B------:R-:W-:Y:S02]  /*a3d0*/  HADD2.F32 R134, -RZ, R136.reuse.H0_H0 ;  /* 0x20000088ff867230 */ /* 0x100fe40000004100 */
[C---:B------:R-:W-:Y:S01]  /*a3e0*/  FFMA R11, R81.reuse, R86, R11 ;  /* 0x00000056510b7223 */ /* 0x040fe2000000000b */
[C---:B------:R-:W-:Y:S01]  /*a3f0*/  FFMA R12, R81.reuse, R87, R12 ;  /* 0x00000057510c7223 */ /* 0x040fe2000000000c */
[----:B------:R-:W-:Y:S01]  /*a400*/  FFMA R13, R81, R88, R13 ;  /* 0x00000058510d7223 */ /* 0x000fe2000000000d */
[----:B------:R-:W-:Y:S01]  /*a410*/  F2FP.SATFINITE.E5M2.F32.PACK_AB_MERGE_C R86, R7, R6, RZ ;  /* 0x000000060756723e */ /* 0x000fe200048060ff */
[C---:B------:R-:W-:Y:S01]  /*a420*/  FMUL R7, R78.reuse, R24 ;  /* 0x000000184e077220 */ /* 0x040fe20000400000 */
[----:B------:R-:W-:Y:S01]  /*a430*/  F2FP.SATFINITE.E5M2.F32.PACK_AB_MERGE_C R138, R11, R10, RZ ;  /* 0x0000000a0b8a723e */ /* 0x000fe200048060ff */
[C---:B------:R-:W-:Y:S01]  /*a440*/  FMUL R10, R78.reuse, R25 ;  /* 0x000000194e0a7220 */ /* 0x040fe20000400000 */
[C---:B------:R-:W-:Y:S01]  /*a450*/  FMUL R25, R78.reuse, R32 ;  /* 0x000000204e197220 */ /* 0x040fe20000400000 */
[----:B------:R-:W-:Y:S02]  /*a460*/  HADD2.F32 R137, -RZ, R136.H1_H1 ;  /* 0x30000088ff897230 */ /* 0x000fe40000004100 */
[C---:B------:R-:W-:Y:S01]  /*a470*/  FMUL R14, R78.reuse, R14 ;  /* 0x0000000e4e0e7220 */ /* 0x040fe20000400000 */
[----:B------:R-:W-:Y:S02]  /*a480*/  HADD2.F32 R90, -RZ, R150.H1_H1 ;  /* 0x30000096ff5a7230 */ /* 0x000fe40000004100 */
[C---:B------:R-:W-:Y:S01]  /*a490*/  FMUL R15, R78.reuse, R15 ;  /* 0x0000000f4e0f7220 */ /* 0x040fe20000400000 */
[--C-:B------:R-:W-:Y:S02]  /*a4a0*/  HADD2.F32 R93, -RZ, R151.reuse.H0_H0 ;  /* 0x20000097ff5d7230 */ /* 0x100fe40000004100 */
[C---:B------:R-:W-:Y:S01]  /*a4b0*/  FFMA R14, R81.reuse, R89, R14 ;  /* 0x00000059510e7223 */ /* 0x040fe2000000000e */
[----:B------:R-:W-:Y:S02]  /*a4c0*/  HADD2.F32 R94, -RZ, R151.H1_H1 ;  /* 0x30000097ff5e7230 */ /* 0x000fe40000004100 */
[C---:B------:R-:W-:Y:S01]  /*a4d0*/  FFMA R15, R81.reuse, R90, R15 ;  /* 0x0000005a510f7223 */ /* 0x040fe2000000000f */
[C---:B------:R-:W-:Y:S01]  /*a4e0*/  FFMA R16, R81.reuse, R91, R16 ;  /* 0x0000005b51107223 */ /* 0x040fe20000000010 */
[----:B------:R-:W-:Y:S01]  /*a4f0*/  FFMA R17, R81, R92, R17 ;  /* 0x0000005c51117223 */ /* 0x000fe20000000011 */
[C---:B------:R-:W-:Y:S01]  /*a500*/  FMUL R18, R78.reuse, R18 ;  /* 0x000000124e127220 */ /* 0x040fe20000400000 */
[C---:B------:R-:W-:Y:S01]  /*a510*/  FMUL R19, R78.reuse, R19 ;  /* 0x000000134e137220 */ /* 0x040fe20000400000 */
[--C-:B------:R-:W-:Y:S01]  /*a520*/  HADD2.F32 R96, -RZ, R152.reuse.H0_H0 ;  /* 0x20000098ff607230 */ /* 0x100fe20000004100 */
[----:B------:R-:W-:Y:S01]  /*a530*/  F2FP.SATFINITE.E5M2.F32.PACK_AB_MERGE_C R14, R15, R14, RZ ;  /* 0x0000000e0f0e723e */ /* 0x000fe200048060ff */
[C---:B------:R-:W-:Y:S01]  /*a540*/  FFMA R18, R81.reuse, R93, R18 ;  /* 0x0000005d51127223 */ /* 0x040fe20000000012 */
[C---:B------:R-:W-:Y:S01]  /*a550*/  FFMA R19, R81.reuse, R94, R19 ;  /* 0x0000005e51137223 */ /* 0x040fe20000000013 */
[C---:B------:R-:W-:Y:S01]  /*a560*/  FFMA R0, R81.reuse, R95, R0 ;  /* 0x0000005f51007223 */ /* 0x040fe20000000000 */
[----:B------:R-:W-:Y:S01]  /*a570*/  FFMA R2, R81, R97, R2 ;  /* 0x0000006151027223 */ /* 0x000fe20000000002 */
[----:B------:R-:W-:Y:S02]  /*a580*/  HADD2.F32 R99, -RZ, R152.H1_H1 ;  /* 0x30000098ff637230 */ /* 0x000fe40000004100 */
[C---:B------:R-:W-:Y:S01]  /*a590*/  FMUL R3, R78.reuse, R22 ;  /* 0x000000164e037220 */ /* 0x040fe20000400000 */
[----:B------:R-:W-:Y:S01]  /*a5a0*/  F2FP.SATFINITE.E5M2.F32.PACK_AB_MERGE_C R18, R19, R18, RZ ;  /* 0x000000121312723e */ /* 0x000fe200048060ff */
[C---:B------:R-:W-:Y:S01]  /*a5b0*/  FMUL R22, R78.reuse, R29 ;  /* 0x0000001d4e167220 */ /* 0x040fe20000400000 */
[C---:B------:R-:W-:Y:S01]  /*a5c0*/  FMUL R29, R78.reuse, R36 ;  /* 0x000000244e1d7220 */ /* 0x040fe20000400000 */
[C---:B------:R-:W-:Y:S01]  /*a5d0*/  FFMA R3, R81.reuse, R96, R3 ;  /* 0x0000006051037223 */ /* 0x040fe20000000003 */
[C---:B------:R-:W-:Y:S01]  /*a5e0*/  FMUL R6, R78.reuse, R23 ;  /* 0x000000174e067220 */ /* 0x040fe20000400000 */
[--C-:B------:R-:W-:Y:S02]  /*a5f0*/  HADD2.F32 R100, -RZ, R153.reuse.H0_H0 ;  /* 0x20000099ff647230 */ /* 0x100fe40000004100 */
[C---:B------:R-:W-:Y:S01]  /*a600*/  FMUL R11, R78.reuse, R26 ;  /* 0x0000001a4e0b7220 */ /* 0x040fe20000400000 */
[----:B------:R-:W-:Y:S02]  /*a610*/  HADD2.F32 R103, -RZ, R153.H1_H1 ;  /* 0x30000099ff677230 */ /* 0x000fe40000004100 */
[C---:B------:R-:W-:Y:S01]  /*a620*/  FFMA R6, R81.reuse, R99, R6 ;  /* 0x0000006351067223 */ /* 0x040fe20000000006 */
[C---:B------:R-:W-:Y:S01]  /*a630*/  FFMA R7, R81.reuse, R98, R7 ;  /* 0x0000006251077223 */ /* 0x040fe20000000007 */
[C---:B------:R-:W-:Y:S01]  /*a640*/  FFMA R10, R81.reuse, R101, R10 ;  /* 0x00000065510a7223 */ /* 0x040fe2000000000a */
[C---:B------:R-:W-:Y:S01]  /*a650*/  FFMA R11, R81.reuse, R100, R11 ;  /* 0x00000064510b7223 */ /* 0x040fe2000000000b */
[----:B------:R-:W-:Y:S01]  /*a660*/  FMUL R26, R78, R33 ;  /* 0x000000214e1a7220 */ /* 0x000fe20000400000 */
[----:B------:R-:W-:Y:S01]  /*a670*/  F2FP.SATFINITE.E5M2.F32.PACK_AB_MERGE_C R3, R6, R3, RZ ;  /* 0x000000030603723e */ /* 0x000fe200048060ff */
[C---:B------:R-:W-:Y:S01]  /*a680*/  FMUL R33, R78.reuse, R40 ;  /* 0x000000284e217220 */ /* 0x040fe20000400000 */
        /* <DEDUP_REMOVED lines=8> */
[C---:B------:R-:W-:Y:S01]  /*a710*/  FMUL R30, R78.reuse, R37 ;  /* 0x000000254e1e7220 */ /* 0x040fe20000400000 */
[C---:B------:R-:W-:Y:S01]  /*a720*/  FMUL R37, R78.reuse, R44 ;  /* 0x0000002c4e257220 */ /* 0x040fe20000400000 */
[C---:B------:R-:W-:Y:S01]  /*a730*/  FMUL R24, R78.reuse, R31 ;  /* 0x0000001f4e187220 */ /* 0x040fe20000400000 */
[----:B------:R-:W-:Y:S01]  /*a740*/  F2FP.F16.E5M2.UNPACK_B R158, R158.H1 ;  /* 0x0000009eff9e723e */ /* 0x000fe200030004ff */
[--C-:B------:R-:W-:Y:S02]  /*a750*/  HADD2.F32 R108, -RZ, R155.reuse.H0_H0 ;  /* 0x2000009bff6c7230 */ /* 0x100fe40000004100 */
[----:B------:R-:W-:Y:S01]  /*a760*/  FMUL R27, R78, R34 ;  /* 0x000000224e1b7220 */ /* 0x000fe20000400000 */
[----:B------:R-:W-:Y:S02]  /*a770*/  HADD2.F32 R111, -RZ, R155.H1_H1 ;  /* 0x3000009bff6f7230 */ /* 0x000fe40000004100 */
[C---:B------:R-:W-:Y:S01]  /*a780*/  FFMA R24, R81.reuse, R107, R24 ;  /* 0x0000006b51187223 */ /* 0x040fe20000000018 */
[----:B------:R-:W-:Y:S01]  /*a790*/  F2FP.F16.E5M2.UNPACK_B R159, R159.H1 ;  /* 0x0000009fff9f723e */ /* 0x000fe200030004ff */
[C---:B------:R-:W-:Y:S01]  /*a7a0*/  FFMA R25, R81.reuse, R106, R25 ;  /* 0x0000006a51197223 */ /* 0x040fe20000000019 */
[C---:B------:R-:W-:Y:S01]  /*a7b0*/  FFMA R26, R81.reuse, R109, R26 ;  /* 0x0000006d511a7223 */ /* 0x040fe2000000001a */
[----:B------:R-:W-:Y:S01]  /*a7c0*/  F2FP.F16.E5M2.UNPACK_B R160, R160.H1 ;  /* 0x000000a0ffa0723e */ /* 0x000fe200030004ff */
[C---:B------:R-:W-:Y:S01]  /*a7d0*/  FFMA R27, R81.reuse, R108, R27 ;  /* 0x0000006c511b7223 */ /* 0x040fe2000000001b */
[----:B------:R-:W-:Y:S01]  /*a7e0*/  F2FP.SATFINITE.E5M2.F32.PACK_AB_MERGE_C R6, R24, R23, RZ ;  /* 0x000000171806723e */ /* 0x000fe200048060ff */
[C---:B------:R-:W-:Y:S01]  /*a7f0*/  FMUL R34, R78.reuse, R41 ;  /* 0x000000294e227220 */ /* 0x040fe20000400000 */
[C---:B------:R-:W-:Y:S01]  /*a800*/  FMUL R41, R78.reuse, R48 ;  /* 0x000000304e297220 */ /* 0x040fe20000400000 */
[----:B------:R-:W-:Y:S01]  /*a810*/  FMUL R28, R78, R35 ;  /* 0x000000234e1c7220 */ /* 0x000fe20000400000 */
[----:B------:R-:W-:Y:S01]  /*a820*/  F2FP.F16.E5M2.UNPACK_B R161, R161.H1 ;  /* 0x000000a1ffa1723e */ /* 0x000fe200030004ff */
[--C-:B------:R-:W-:Y:S01]  /*a830*/  HADD2.F32 R112, -RZ, R156.reuse.H0_H0 ;  /* 0x2000009cff707230 */ /* 0x100fe20000004100 */
[----:B------:R-:W-:Y:S01]  /*a840*/  F2FP.SATFINITE.E5M2.F32.PACK_AB_MERGE_C R6, R22, R21, R6 ;  /* 0x000000151606723e */ /* 0x000fe20004806006 */
[C---:B------:R-:W-:Y:S01]  /*a850*/  FFMA R28, R81.reuse, R111, R28 ;  /* 0x0000006f511c7223 */ /* 0x040fe2000000001c */
[C---:B------:R-:W-:Y:S01]  /*a860*/  FFMA R29, R81.reuse, R110, R29 ;  /* 0x0000006e511d7223 */ /* 0x040fe2000000001d */
[C---:B------:R-:W-:Y:S01]  /*a870*/  FFMA R30, R81.reuse, R113, R30 ;  /* 0x00000071511e7223 */ /* 0x040fe2000000001e */
[----:B------:R-:W-:Y:S02]  /*a880*/  HADD2.F32 R115, -RZ, R156.H1_H1 ;  /* 0x3000009cff737230 */ /* 0x000fe40000004100 */
[C---:B------:R-:W-:Y:S01]  /*a890*/  FMUL R31, R78.reuse, R38 ;  /* 0x000000264e1f7220 */ /* 0x040fe20000400000 */
[----:B------:R-:W-:Y:S01]  /*a8a0*/  F2FP.F16.E5M2.UNPACK_B R162, R162.H1 ;  /* 0x000000a2ffa2723e */ /* 0x000fe200030004ff */
[C---:B------:R-:W-:Y:S01]  /*a8b0*/  FMUL R38, R78.reuse, R45 ;  /* 0x0000002d4e267220 */ /* 0x040fe20000400000 */
[C---:B------:R-:W-:Y:S01]  /*a8c0*/  FMUL R45, R78.reuse, R52 ;  /* 0x000000344e2d7220 */ /* 0x040fe20000400000 */
[----:B------:R-:W-:Y:S01]  /*a8d0*/  F2FP.F16.E5M2.UNPACK_B R163, R163.H1 ;  /* 0x000000a3ffa3723e */ /* 0x000fe200030004ff */
[----:B------:R-:W-:Y:S01]  /*a8e0*/  FFMA R31, R81, R112, R31 ;  /* 0x00000070511f7223 */ /* 0x000fe2000000001f */
[----:B------:R-:W-:Y:S01]  /*a8f0*/  FMUL R52, R78, R59 ;  /* 0x0000003b4e347220 */ /* 0x000fe20000400000 */
[----:B------:R-:W-:Y:S01]  /*a900*/  IADD3 R76, PT, PT, R76, 0x1, RZ ;  /* 0x000000014c4c7810 */ /* 0x000fe20007ffe0ff */
[C---:B------:R-:W-:Y:S01]  /*a910*/  FMUL R59, R78.reuse, R66 ;  /* 0x000000424e3b7220 */ /* 0x040fe20000400000 */
[----:B------:R-:W-:Y:S01]  /*a920*/  F2FP.SATFINITE.E5M2.F32.PACK_AB_MERGE_C R66, R13, R12, R14 ;  /* 0x0000000c0d42723e */ /* 0x000fe2000480600e */
[C---:B------:R-:W-:Y:S01]  /*a930*/  FMUL R32, R78.reuse, R39 ;  /* 0x000000274e207220 */ /* 0x040fe20000400000 */
[--C-:B------:R-:W-:Y:S02]  /*a940*/  HADD2.F32 R116, -RZ, R157.reuse.H0_H0 ;  /* 0x2000009dff747230 */ /* 0x100fe40000004100 */
[C---:B------:R-:W-:Y:S01]  /*a950*/  FMUL R35, R78.reuse, R42 ;  /* 0x0000002a4e237220 */ /* 0x040fe20000400000 */
[----:B------:R-:W-:Y:S02]  /*a960*/  HADD2.F32 R119, -RZ, R157.H1_H1 ;  /* 0x3000009dff777230 */ /* 0x000fe40000004100 */
[C---:B------:R-:W-:Y:S01]  /*a970*/  FFMA R32, R81.reuse, R115, R32 ;  /* 0x0000007351207223 */ /* 0x040fe20000000020 */
[----:B------:R-:W-:Y:S01]  /*a980*/  FMUL R36, R78, R43 ;  /* 0x0000002b4e247220 */ /* 0x000fe20000400000 */
[C---:B------:R-:W-:Y:S01]  /*a990*/  FFMA R33, R81.reuse, R114, R33 ;  /* 0x0000007251217223 */ /* 0x040fe20000000021 */
[C---:B------:R-:W-:Y:S01]  /*a9a0*/  FFMA R34, R81.reuse, R117, R34 ;  /* 0x0000007551227223 */ /* 0x040fe20000000022 */
[--C-:B------:R-:W-:Y:S01]  /*a9b0*/  HADD2.F32 R120, -RZ, R158.reuse.H0_H0 ;  /* 0x2000009eff787230 */ /* 0x100fe20000004100 */
[----:B------:R-:W-:Y:S01]  /*a9c0*/  F2FP.SATFINITE.E5M2.F32.PACK_AB_MERGE_C R32, R32, R31, RZ ;  /* 0x0000001f2020723e */ /* 0x000fe200048060ff */
[C---:B------:R-:W-:Y:S01]  /*a9d0*/  FFMA R35, R81.reuse, R116, R35 ;  /* 0x0000007451237223 */ /* 0x040fe20000000023 */
[----:B------:R-:W-:Y:S02]  /*a9e0*/  HADD2.F32 R123, -RZ, R158.H1_H1 ;  /* 0x3000009eff7b7230 */ /* 0x000fe40000004100 */
[----:B------:R-:W-:Y:S01]  /*a9f0*/  FMUL R39, R78, R46 ;  /* 0x0000002e4e277220 */ /* 0x000fe20000400000 */
[----:B------:R-:W-:Y:S01]  /*aa00*/  F2FP.SATFINITE.E5M2.F32.PACK_AB_MERGE_C R32, R30, R29, R32 ;  /* 0x0000001d1e20723e */ /* 0x000fe20004806020 */
[C---:B------:R-:W-:Y:S01]  /*aa10*/  FFMA R36, R81.reuse, R119, R36 ;  /* 0x0000007751247223 */ /* 0x040fe20000000024 */
[C---:B------:R-:W-:Y:S01]  /*aa20*/  FMUL R40, R78.reuse, R47 ;  /* 0x0000002f4e287220 */ /* 0x040fe20000400000 */
[C---:B------:R-:W-:Y:S01]  /*aa30*/  FFMA R37, R81.reuse, R118, R37 ;  /* 0x0000007651257223 */ /* 0x040fe20000000025 */
[C---:B------:R-:W-:Y:S01]  /*aa40*/  FFMA R38, R81.reuse, R121, R38 ;  /* 0x0000007951267223 */ /* 0x040fe20000000026 */
[C---:B------:R-:W-:Y:S01]  /*aa50*/  FMUL R42, R78.reuse, R49 ;  /* 0x000000314e2a7220 */ /* 0x040fe20000400000 */
        /* <DEDUP_REMOVED lines=8> */
[C---:B------:R-:W-:Y:S01]  /*aae0*/  FMUL R57, R78.reuse, R64 ;  /* 0x000000404e397220 */ /* 0x040fe20000400000 */
[----:B------:R-:W-:Y:S01]  /*aaf0*/  FFMA R42, R81, R125, R42 ;  /* 0x0000007d512a7223 */ /* 0x000fe2000000002a */
[C---:B------:R-:W-:Y:S01]  /*ab00*/  FMUL R46, R78.reuse, R53 ;  /* 0x000000354e2e7220 */ /* 0x040fe20000400000 */
[--C-:B------:R-:W-:Y:S01]  /*ab10*/  HADD2.F32 R128, -RZ, R160.reuse.H0_H0 ;  /* 0x200000a0ff807230 */ /* 0x100fe20000004100 */
[----:B------:R-:W-:Y:S01]  /*ab20*/  F2FP.SATFINITE.E5M2.F32.PACK_AB_MERGE_C R64, R5, R4, R86 ;  /* 0x000000040540723e */ /* 0x000fe20004806056 */
[C---:B------:R-:W-:Y:S01]  /*ab30*/  FMUL R51, R78.reuse, R58 ;  /* 0x0000003a4e337220 */ /* 0x040fe20000400000 */
[C---:B------:R-:W-:Y:S01]  /*ab40*/  FMUL R53, R78.reuse, R60 ;  /* 0x0000003c4e357220 */ /* 0x040fe20000400000 */
[C---:B------:R-:W-:Y:S01]  /*ab50*/  FFMA R43, R81.reuse, R124, R43 ;  /* 0x0000007c512b7223 */ /* 0x040fe2000000002b */
[----:B------:R-:W-:Y:S02]  /*ab60*/  HADD2.F32 R131, -RZ, R160.H1_H1 ;  /* 0x300000a0ff837230 */ /* 0x000fe40000004100 */
[C---:B------:R-:W-:Y:S01]  /*ab70*/  FMUL R47, R78.reuse, R54 ;  /* 0x000000364e2f7220 */ /* 0x040fe20000400000 */
[C---:B------:R-:W-:Y:S01]  /*ab80*/  FMUL R58, R78.reuse, R65 ;  /* 0x000000414e3a7220 */ /* 0x040fe20000400000 */
[----:B------:R-:W-:Y:S01]  /*ab90*/  FMUL R60, R78, R67 ;  /* 0x000000434e3c7220 */ /* 0x000fe20000400000 */
[----:B------:R-:W-:Y:S01]  /*aba0*/  F2FP.SATFINITE.E5M2.F32.PACK_AB_MERGE_C R5, R20, R11, RZ ;  /* 0x0000000b1405723e */ /* 0x000fe200048060ff */
[----:B------:R-:W-:Y:S01]  /*abb0*/  FFMA R44, R81, R127, R44 ;  /* 0x0000007f512c7223 */ /* 0x000fe2000000002c */
[C---:B------:R-:W-:Y:S01]  /*abc0*/  FMUL R48, R78.reuse, R55 ;  /* 0x000000374e307220 */ /* 0x040fe20000400000 */
[----:B------:R-:W-:Y:S01]  /*abd0*/  F2FP.SATFINITE.E5M2.F32.PACK_AB_MERGE_C R65, R9, R8, R138 ;  /* 0x000000080941723e */ /* 0x000fe2000480608a */
[----:B------:R-:W-:Y:S01]  /*abe0*/  FFMA R45, R81, R126, R45 ;  /* 0x0000007e512d7223 */ /* 0x000fe2000000002d */
[----:B------:R-:W-:Y:S01]  /*abf0*/  F2FP.SATFINITE.E5M2.F32.PACK_AB_MERGE_C R67, R17, R16, R18 ;  /* 0x000000101143723e */ /* 0x000fe20004806012 */
[----:B------:R-:W-:Y:S01]  /*ac00*/  FMUL R49, R78, R56 ;  /* 0x000000384e317220 */ /* 0x000fe20000400000 */
[C---:B------:R-:W-:Y:S01]  /*ac10*/  FFMA R46, R81.reuse, R129, R46 ;  /* 0x00000081512e7223 */ /* 0x040fe2000000002e */
[--C-:B------:R-:W-:Y:S02]  /*ac20*/  HADD2.F32 R132, -RZ, R161.reuse.H0_H0 ;  /* 0x200000a1ff847230 */ /* 0x100fe40000004100 */
[C---:B------:R-:W-:Y:S01]  /*ac30*/  FFMA R47, R81.reuse, R128, R47 ;  /* 0x00000080512f7223 */ /* 0x040fe2000000002f */
[----:B------:R1:W-:Y:S01]  /*ac40*/  STS.128 [R172+UR49+0xa200], R64 ;  /* 0x00a20040ac007988 */ /* 0x0003e20008000c31 */
[----:B------:R-:W-:Y:S01]  /*ac50*/  HADD2.F32 R135, -RZ, R161.H1_H1 ;  /* 0x300000a1ff877230 */ /* 0x000fe20000004100 */
[----:B------:R-:W-:Y:S01]  /*ac60*/  F2FP.SATFINITE.E5M2.F32.PACK_AB_MERGE_C R5, R10, R7, R5 ;  /* 0x000000070a05723e */ /* 0x000fe20004806005 */
[C---:B------:R-:W-:Y:S01]  /*ac70*/  FFMA R48, R81.reuse, R131, R48 ;  /* 0x0000008351307223 */ /* 0x040fe20000000030 */
[----:B------:R-:W-:Y:S01]  /*ac80*/  F2FP.SATFINITE.E5M2.F32.PACK_AB_MERGE_C R7, R28, R27, RZ ;  /* 0x0000001b1c07723e */ /* 0x000fe200048060ff */
        /* <DEDUP_REMOVED lines=8> */
[----:B------:R-:W-:Y:S01]  /*ad10*/  FMUL R56, R78, R63 ;  /* 0x0000003f4e387220 */ /* 0x000fe20000400000 */
[----:B------:R-:W-:Y:S01]  /*ad20*/  F2FP.SATFINITE.E5M2.F32.PACK_AB_MERGE_C R4, R2, R0, R3 ;  /* 0x000000000204723e */ /* 0x000fe20004806003 */
[C---:B------:R-:W-:Y:S01]  /*ad30*/  FFMA R53, R81.reuse, R134, R53 ;  /* 0x0000008651357223 */ /* 0x040fe20000000035 */
[----:B------:R-:W-:Y:S01]  /*ad40*/  F2FP.SATFINITE.E5M2.F32.PACK_AB_MERGE_C R7, R26, R25, R7 ;  /* 0x000000191a07723e */ /* 0x000fe20004806007 */
[C---:B------:R-:W-:Y:S01]  /*ad50*/  FFMA R54, R81.reuse, R137, R54 ;  /* 0x0000008951367223 */ /* 0x040fe20000000036 */
[--C-:B------:R-:W-:Y:S02]  /*ad60*/  HADD2.F32 R84, -RZ, R163.reuse.H0_H0 ;  /* 0x200000a3ff547230 */ /* 0x100fe40000004100 */
[C---:B------:R-:W-:Y:S01]  /*ad70*/  FFMA R55, R81.reuse, R136, R55 ;  /* 0x0000008851377223 */ /* 0x040fe20000000037 */
[----:B------:R-:W-:Y:S01]  /*ad80*/  HADD2.F32 R85, -RZ, R163.H1_H1 ;  /* 0x300000a3ff557230 */ /* 0x000fe20000004100 */
[----:B------:R1:W-:Y:S01]  /*ad90*/  STS.128 [R192+0xa010], R4 ;  /* 0x00a01004c0007388 */ /* 0x0003e20000000c00 */
[----:B------:R-:W-:Y:S01]  /*ada0*/  F2FP.SATFINITE.E5M2.F32.PACK_AB_MERGE_C R35, R36, R35, RZ ;  /* 0x000000232423723e */ /* 0x000fe200048060ff */
[C---:B------:R-:W-:Y:S01]  /*adb0*/  FFMA R56, R81.reuse, R139, R56 ;  /* 0x0000008b51387223 */ /* 0x040fe20000000038 */
[----:B------:R-:W-:Y:S01]  /*adc0*/  F2FP.SATFINITE.E5M2.F32.PACK_AB_MERGE_C R39, R40, R39, RZ ;  /* 0x000000272827723e */ /* 0x000fe200048060ff */
[C---:B------:R-:W-:Y:S01]  /*add0*/  FFMA R57, R81.reuse, R82, R57 ;  /* 0x0000005251397223 */ /* 0x040fe20000000039 */
[----:B------:R-:W-:Y:S01]  /*ade0*/  F2FP.SATFINITE.E5M2.F32.PACK_AB_MERGE_C R43, R44, R43, RZ ;  /* 0x0000002b2c2b723e */ /* 0x000fe200048060ff */
[C---:B------:R-:W-:Y:S01]  /*adf0*/  FFMA R58, R81.reuse, R83, R58 ;  /* 0x00000053513a7223 */ /* 0x040fe2000000003a */
[C---:B------:R-:W-:Y:S01]  /*ae00*/  FFMA R59, R81.reuse, R84, R59 ;  /* 0x00000054513b7223 */ /* 0x040fe2000000003b */
[----:B------:R-:W-:Y:S01]  /*ae10*/  F2FP.SATFINITE.E5M2.F32.PACK_AB_MERGE_C R33, R34, R33, R35 ;  /* 0x000000212221723e */ /* 0x000fe20004806023 */
        /* <DEDUP_REMOVED lines=11> */
[----:B------:R-:W-:Y:S05]  /*aed0*/  F2FP.SATFINITE.E5M2.F32.PACK_AB_MERGE_C R51, R58, R57, R59 ;  /* 0x000000393a33723e */ /* 0x000fea000480603b */
        /* <DEDUP_REMOVED lines=18> */
.L_x_127:
[----:B------:R-:W-:Y:S05]  /*b000*/  BSYNC.RECONVERGENT B0 ;  /* 0x0000000000007941 */ /* 0x000fea0003800200 */
.L_x_126:
[----:B------:R-:W-:Y:S01]  /*b010*/  BAR.SYNC.DEFER_BLOCKING 0x1, 0x80 ;  /* 0x0042000000007b1d */ /* 0x000fe20000010000 */
[----:B------:R-:W-:Y:S01]  /*b020*/  ISETP.NE.AND P2, PT, R190, RZ, PT ;  /* 0x000000ffbe00720c */ /* 0x000fe20003f45270 */
[----:B------:R-:W-:Y:S01]  /*b030*/  IMAD.IADD R20, R75, 0x1, R147 ;  /* 0x000000014b147824 */ /* 0x000fe200078e0293 */
[----:B------:R-:W-:Y:S01]  /*b040*/  ISETP.NE.AND P0, PT, R191, 0x2, PT ;  /* 0x00000002bf00780c */ /* 0x000fe20003f05270 */
[----:B------:R-:W-:Y:S01]  /*b050*/  IMAD.IADD R21, R77, 0x1, R170 ;  /* 0x000000014d157824 */ /* 0x000fe200078e02aa */
[----:B------:R-:W-:Y:S02]  /*b060*/  ISETP.NE.AND P1, PT, R76, 0x2, PT ;  /* 0x000000024c00780c */ /* 0x000fe40003f25270 */
[----:B------:R-:W-:Y:S02]  /*b070*/  SEL R3, RZ, 0x1, P0 ;  /* 0x00000001ff037807 */ /* 0x000fe40000000000 */
[----:B------:R-:W-:Y:S02]  /*b080*/  SEL R0, RZ, 0x1, P1 ;  /* 0x00000001ff007807 */ /* 0x000fe40000800000 */
[----:B------:R-:W-:Y:S02]  /*b090*/  LOP3.LUT R182, R182, R3, RZ, 0x3c, !PT ;  /* 0x00000003b6b67212 */ /* 0x000fe400078e3cff */
[----:B------:R-:W-:Y:S02]  /*b0a0*/  LOP3.LUT R183, R183, R0, RZ, 0x3c, !PT ;  /* 0x00000000b7b77212 */ /* 0x000fe400078e3cff */
[----:B------:R-:W-:Y:S02]  /*b0b0*/  @P2 R2UR UR36, R179 ;  /* 0x00000000b32422ca */ /* 0x000fe400000e0000 */
[----:B------:R-:W-:Y:S02]  /*b0c0*/  SEL R191, R191, RZ, P0 ;  /* 0x000000ffbfbf7207 */ /* 0x000fe40000000000 */
[----:B------:R-:W-:Y:S01]  /*b0d0*/  SEL R76, R76, RZ, P1 ;  /* 0x000000ff4c4c7207 */ /* 0x000fe20000800000 */
[----:B------:R-:W-:Y:S10]  /*b0e0*/  @P2 BRA `(.L_x_128) ;  /* 0xffffff9800d82947 */ /* 0x000ff4000383ffff */
[----:B------:R-:W-:Y:S05]  /*b0f0*/  EXIT ;  /* 0x000000000000794d */ /* 0x000fea0003800000 */
.L_x_19:
[----:B--2---:R2:W1:Y:S02]  /*b100*/  SYNCS.PHASECHK.TRANS64.TRYWAIT P0, [R3+URZ+0x110], R2 ;  /* 0x00011002030075a7 */ /* 0x00446400080011ff */
[----:B-1----:R-:W-:Y:S05]  /*b110*/  @!P0 NANOSLEEP.SYNCS 0x989680 ;  /* 0x009896800000895d */ /* 0x002fea0003900000 */
[----:B------:R-:W1:Y:S02]  /*b120*/  @!P0 SYNCS.PHASECHK.TRANS64 P0, [R3+URZ+0x110], R2 ;  /* 0x00011002030085a7 */ /* 0x000e6400080010ff */
[----:B-1----:R-:W-:Y:S05]  /*b130*/  @!P0 BRA `(.L_x_19) ;  /* 0xfffffffc00f08947 */ /* 0x002fea000383ffff */
[----:B------:R-:W-:Y:S05]  /*b140*/  BRA `(.L_x_129) ;  /* 0xffffff64002c7947 */ /* 0x000fea000383ffff */
.L_x_22:
[----:B-1----:R-:W-:-:S07]  /*b150*/  MOV R2, UR33 ;  /* 0x0000002100027c02 */ /* 0x002fce0008000f00 */
.L_x_130:
[----:B-1----:R1:W2:Y:S02]  /*b160*/  SYNCS.PHASECHK.TRANS64.TRYWAIT P0, [R2+URZ+0x38], R5 ;  /* 0x00003805020075a7 */ /* 0x0022a400080011ff */
[----:B--2---:R-:W-:Y:S05]  /*b170*/  @!P0 NANOSLEEP.SYNCS 0x989680 ;  /* 0x009896800000895d */ /* 0x004fea0003900000 */
[----:B------:R-:W2:Y:S02]  /*b180*/  @!P0 SYNCS.PHASECHK.TRANS64 P0, [R2+URZ+0x38], R5 ;  /* 0x00003805020085a7 */ /* 0x000ea400080010ff */
[----:B--2---:R-:W-:Y:S05]  /*b190*/  @!P0 BRA `(.L_x_130) ;  /* 0xfffffffc00f08947 */ /* 0x004fea000383ffff */
[----:B------:R-:W-:Y:S05]  /*b1a0*/  BRA `(.L_x_21) ;  /* 0xffffff64007c7947 */ /* 0x000fea000383ffff */
.L_x_28:
[----:B-1----:R-:W-:-:S07]  /*b1b0*/  MOV R2, UR17 ;  /* 0x0000001100027c02 */ /* 0x002fce0008000f00 */
.L_x_131:
[----:B-1----:R1:W2:Y:S02]  /*b1c0*/  SYNCS.PHASECHK.TRANS64.TRYWAIT P0, [R2+URZ+0x38], R5 ;  /* 0x00003805020075a7 */ /* 0x0022a400080011ff */
[----:B--2---:R-:W-:Y:S05]  /*b1d0*/  @!P0 NANOSLEEP.SYNCS 0x989680 ;  /* 0x009896800000895d */ /* 0x004fea0003900000 */
[----:B------:R-:W2:Y:S02]  /*b1e0*/  @!P0 SYNCS.PHASECHK.TRANS64 P0, [R2+URZ+0x38], R5 ;  /* 0x00003805020085a7 */ /* 0x000ea400080010ff */
[----:B--2---:R-:W-:Y:S05]  /*b1f0*/  @!P0 BRA `(.L_x_131) ;  /* 0xfffffffc00f08947 */ /* 0x004fea000383ffff */
[----:B------:R-:W-:Y:S05]  /*b200*/  BRA `(.L_x_27) ;  /* 0xffffff6800247947 */ /* 0x000fea000383ffff */
.L_x_32:
[----:B-1----:R1:W2:Y:S02]  /*b210*/  SYNCS.PHASECHK.TRANS64.TRYWAIT P0, [R2+URZ+0xc0], R3 ;  /* 0x0000c003020075a7 */ /* 0x0022a400080011ff */
[----:B--2---:R-:W-:Y:S05]  /*b220*/  @!P0 NANOSLEEP.SYNCS 0x989680 ;  /* 0x009896800000895d */ /* 0x004fea0003900000 */
[----:B------:R-:W2:Y:S02]  /*b230*/  @!P0 SYNCS.PHASECHK.TRANS64 P0, [R2+URZ+0xc0], R3 ;  /* 0x0000c003020085a7 */ /* 0x000ea400080010ff */
[----:B--2---:R-:W-:Y:S05]  /*b240*/  @!P0 BRA `(.L_x_32) ;  /* 0xfffffffc00f08947 */ /* 0x004fea000383ffff */
[----:B------:R-:W-:Y:S05]  /*b250*/  BRA `(.L_x_132) ;  /* 0xffffff6800b47947 */ /* 0x000fea000383ffff */
.L_x_36:
[----:B----4-:R-:W-:-:S07]  /*b260*/  MOV R0, UR5 ;  /* 0x0000000500007c02 */ /* 0x010fce0008000f00 */
.L_x_133:
[----:B-1----:R1:W2:Y:S02]  /*b270*/  SYNCS.PHASECHK.TRANS64.TRYWAIT P0, [R0+URZ], R3 ;  /* 0x00000003000075a7 */ /* 0x0022a400080011ff */
[----:B--2---:R-:W-:Y:S05]  /*b280*/  @!P0 NANOSLEEP.SYNCS 0x989680 ;  /* 0x009896800000895d */ /* 0x004fea0003900000 */
[----:B------:R-:W2:Y:S02]  /*b290*/  @!P0 SYNCS.PHASECHK.TRANS64 P0, [R0+URZ], R3 ;  /* 0x00000003000085a7 */ /* 0x000ea400080010ff */
[----:B--2---:R-:W-:Y:S05]  /*b2a0*/  @!P0 BRA `(.L_x_133) ;  /* 0xfffffffc00f08947 */ /* 0x004fea000383ffff */
[----:B------:R-:W-:Y:S05]  /*b2b0*/  BRA `(.L_x_134) ;  /* 0xffffff7000247947 */ /* 0x000fea000383ffff */
.L_x_37:
[----:B----4-:R-:W-:-:S07]  /*b2c0*/  MOV R0, UR5 ;  /* 0x0000000500007c02 */ /* 0x010fce0008000f00 */
.L_x_135:
[----:B-1----:R1:W2:Y:S02]  /*b2d0*/  SYNCS.PHASECHK.TRANS64.TRYWAIT P0, [R0+URZ], R3 ;  /* 0x00000003000075a7 */ /* 0x0022a400080011ff */
[----:B--2---:R-:W-:Y:S05]  /*b2e0*/  @!P0 NANOSLEEP.SYNCS 0x989680 ;  /* 0x009896800000895d */ /* 0x004fea0003900000 */
[----:B------:R-:W2:Y:S02]  /*b2f0*/  @!P0 SYNCS.PHASECHK.TRANS64 P0, [R0+URZ], R3 ;  /* 0x00000003000085a7 */ /* 0x000ea400080010ff */
[----:B--2---:R-:W-:Y:S05]  /*b300*/  @!P0 BRA `(.L_x_135) ;  /* 0xfffffffc00f08947 */ /* 0x004fea000383ffff */
[----:B------:R-:W-:Y:S05]  /*b310*/  BRA `(.L_x_136) ;  /* 0xffffff7000307947 */ /* 0x000fea000383ffff */
.L_x_38:
[----:B----4-:R-:W-:-:S07]  /*b320*/  MOV R0, UR5 ;  /* 0x0000000500007c02 */ /* 0x010fce0008000f00 */
.L_x_137:
[----:B-1----:R1:W2:Y:S02]  /*b330*/  SYNCS.PHASECHK.TRANS64.TRYWAIT P0, [R0+URZ], R3 ;  /* 0x00000003000075a7 */ /* 0x0022a400080011ff */
[----:B--2---:R-:W-:Y:S05]  /*b340*/  @!P0 NANOSLEEP.SYNCS 0x989680 ;  /* 0x009896800000895d */ /* 0x004fea0003900000 */
[----:B------:R-:W2:Y:S02]  /*b350*/  @!P0 SYNCS.PHASECHK.TRANS64 P0, [R0+URZ], R3 ;  /* 0x00000003000085a7 */ /* 0x000ea400080010ff */
[----:B--2---:R-:W-:Y:S05]  /*b360*/  @!P0 BRA `(.L_x_137) ;  /* 0xfffffffc00f08947 */ /* 0x004fea000383ffff */
[----:B------:R-:W-:Y:S05]  /*b370*/  BRA `(.L_x_138) ;  /* 0xffffff70003c7947 */ /* 0x000fea000383ffff */
.L_x_39:
[----:B----4-:R-:W-:-:S07]  /*b380*/  MOV R0, UR5 ;  /* 0x0000000500007c02 */ /* 0x010fce0008000f00 */
.L_x_139:
[----:B-1----:R1:W2:Y:S02]  /*b390*/  SYNCS.PHASECHK.TRANS64.TRYWAIT P0, [R0+URZ], R3 ;  /* 0x00000003000075a7 */ /* 0x0022a400080011ff */
[----:B--2---:R-:W-:Y:S05]  /*b3a0*/  @!P0 NANOSLEEP.SYNCS 0x989680 ;  /* 0x009896800000895d */ /* 0x004fea0003900000 */
[----:B------:R-:W2:Y:S02]  /*b3b0*/  @!P0 SYNCS.PHASECHK.TRANS64 P0, [R0+URZ], R3 ;  /* 0x00000003000085a7 */ /* 0x000ea400080010ff */
[----:B--2---:R-:W-:Y:S05]  /*b3c0*/  @!P0 BRA `(.L_x_139) ;  /* 0xfffffffc00f08947 */ /* 0x004fea000383ffff */
[----:B------:R-:W-:Y:S05]  /*b3d0*/  BRA `(.L_x_140) ;  /* 0xffffff7000487947 */ /* 0x000fea000383ffff */
.L_x_40:
[----:B----4-:R-:W-:-:S07]  /*b3e0*/  MOV R0, UR5 ;  /* 0x0000000500007c02 */ /* 0x010fce0008000f00 */
.L_x_141:
[----:B-1----:R1:W2:Y:S02]  /*b3f0*/  SYNCS.PHASECHK.TRANS64.TRYWAIT P0, [R0+URZ], R3 ;  /* 0x00000003000075a7 */ /* 0x0022a400080011ff */
[----:B--2---:R-:W-:Y:S05]  /*b400*/  @!P0 NANOSLEEP.SYNCS 0x989680 ;  /* 0x009896800000895d */ /* 0x004fea0003900000 */
[----:B------:R-:W2:Y:S02]  /*b410*/  @!P0 SYNCS.PHASECHK.TRANS64 P0, [R0+URZ], R3 ;  /* 0x00000003000085a7 */ /* 0x000ea400080010ff */
[----:B--2---:R-:W-:Y:S05]  /*b420*/  @!P0 BRA `(.L_x_141) ;  /* 0xfffffffc00f08947 */ /* 0x004fea000383ffff */
[----:B------:R-:W-:Y:S05]  /*b430*/  BRA `(.L_x_142) ;  /* 0xffffff7000547947 */ /* 0x000fea000383ffff */
.L_x_41:
[----:B----4-:R-:W-:-:S07]  /*b440*/  MOV R0, UR5 ;  /* 0x0000000500007c02 */ /* 0x010fce0008000f00 */
.L_x_143:
[----:B-1----:R1:W2:Y:S02]  /*b450*/  SYNCS.PHASECHK.TRANS64.TRYWAIT P0, [R0+URZ], R3 ;  /* 0x00000003000075a7 */ /* 0x0022a400080011ff */
[----:B--2---:R-:W-:Y:S05]  /*b460*/  @!P0 NANOSLEEP.SYNCS 0x989680 ;  /* 0x009896800000895d */ /* 0x004fea0003900000 */
[----:B------:R-:W2:Y:S02]  /*b470*/  @!P0 SYNCS.PHASECHK.TRANS64 P0, [R0+URZ], R3 ;  /* 0x00000003000085a7 */ /* 0x000ea400080010ff */
[----:B--2---:R-:W-:Y:S05]  /*b480*/  @!P0 BRA `(.L_x_143) ;  /* 0xfffffffc00f08947 */ /* 0x004fea000383ffff */
[----:B------:R-:W-:Y:S05]  /*b490*/  BRA `(.L_x_144) ;  /* 0xffffff7000607947 */ /* 0x000fea000383ffff */
.L_x_44:
[----:B-1----:R1:W2:Y:S02]  /*b4a0*/  SYNCS.PHASECHK.TRANS64.TRYWAIT P0, [R0+URZ+0x100], R5 ;  /* 0x00010005000075a7 */ /* 0x0022a400080011ff */
[----:B--2---:R-:W-:Y:S05]  /*b4b0*/  @!P0 NANOSLEEP.SYNCS 0x989680 ;  /* 0x009896800000895d */ /* 0x004fea0003900000 */
[----:B------:R-:W2:Y:S02]  /*b4c0*/  @!P0 SYNCS.PHASECHK.TRANS64 P0, [R0+URZ+0x100], R5 ;  /* 0x00010005000085a7 */ /* 0x000ea400080010ff */
[----:B--2---:R-:W-:Y:S05]  /*b4d0*/  @!P0 BRA `(.L_x_44) ;  /* 0xfffffffc00f08947 */ /* 0x004fea000383ffff */
[----:B------:R-:W-:Y:S05]  /*b4e0*/  BRA `(.L_x_145) ;  /* 0xffffff7000bc7947 */ /* 0x000fea000383ffff */
.L_x_45:
[----:B------:R-:W-:-:S07]  /*b4f0*/  MOV R0, UR5 ;  /* 0x0000000500007c02 */ /* 0x000fce0008000f00 */
.L_x_146:
[----:B-1----:R1:W2:Y:S02]  /*b500*/  SYNCS.PHASECHK.TRANS64.TRYWAIT P0, [R0+URZ+0xd0], R5 ;  /* 0x0000d005000075a7 */ /* 0x0022a400080011ff */
[----:B--2---:R-:W-:Y:S05]  /*b510*/  @!P0 NANOSLEEP.SYNCS 0x989680 ;  /* 0x009896800000895d */ /* 0x004fea0003900000 */
[----:B------:R-:W2:Y:S02]  /*b520*/  @!P0 SYNCS.PHASECHK.TRANS64 P0, [R0+URZ+0xd0], R5 ;  /* 0x0000d005000085a7 */ /* 0x000ea400080010ff */
[----:B--2---:R-:W-:Y:S05]  /*b530*/  @!P0 BRA `(.L_x_146) ;  /* 0xfffffffc00f08947 */ /* 0x004fea000383ffff */
[----:B------:R-:W-:Y:S05]  /*b540*/  BRA `(.L_x_147) ;  /* 0xffffff7000cc7947 */ /* 0x000fea000383ffff */
.L_x_46:
[----:B-1----:R1:W2:Y:S02]  /*b550*/  SYNCS.PHASECHK.TRANS64.TRYWAIT P1, [R0+URZ+0xc0], R5 ;  /* 0x0000c005000075a7 */ /* 0x0022a400080211ff */
[----:B--2---:R-:W-:Y:S05]  /*b560*/  @!P1 NANOSLEEP.SYNCS 0x989680 ;  /* 0x009896800000995d */ /* 0x004fea0003900000 */
[----:B------:R-:W2:Y:S02]  /*b570*/  @!P1 SYNCS.PHASECHK.TRANS64 P1, [R0+URZ+0xc0], R5 ;  /* 0x0000c005000095a7 */ /* 0x000ea400080210ff */
[----:B--2---:R-:W-:Y:S05]  /*b580*/  @!P1 BRA `(.L_x_46) ;  /* 0xfffffffc00f09947 */ /* 0x004fea000383ffff */
[----:B------:R-:W-:Y:S05]  /*b590*/  BRA `(.L_x_148) ;  /* 0xffffff7000fc7947 */ /* 0x000fea000383ffff */
.L_x_49:
[----:B------:R-:W-:-:S07]  /*b5a0*/  MOV R0, UR5 ;  /* 0x0000000500007c02 */ /* 0x000fce0008000f00 */
.L_x_149:
[----:B-1----:R1:W2:Y:S02]  /*b5b0*/  SYNCS.PHASECHK.TRANS64.TRYWAIT P0, [R0+URZ+0xd0], R3 ;  /* 0x0000d003000075a7 */ /* 0x0022a400080011ff */
[----:B--2---:R-:W-:Y:S05]  /*b5c0*/  @!P0 NANOSLEEP.SYNCS 0x989680 ;  /* 0x009896800000895d */ /* 0x004fea0003900000 */
[----:B------:R-:W2:Y:S02]  /*b5d0*/  @!P0 SYNCS.PHASECHK.TRANS64 P0, [R0+URZ+0xd0], R3 ;  /* 0x0000d003000085a7 */ /* 0x000ea400080010ff */
[----:B--2---:R-:W-:Y:S05]  /*b5e0*/  @!P0 BRA `(.L_x_149) ;  /* 0xfffffffc00f08947 */ /* 0x004fea000383ffff */
[----:B------:R-:W-:Y:S05]  /*b5f0*/  BRA `(.L_x_48) ;  /* 0xffffff7400507947 */ /* 0x000fea000383ffff */
.L_x_56:
[----:B-1----:R1:W2:Y:S02]  /*b600*/  SYNCS.PHASECHK.TRANS64.TRYWAIT P1, [R0+URZ+0xc0], R5 ;  /* 0x0000c005000075a7 */ /* 0x0022a400080211ff */
[----:B--2---:R-:W-:Y:S05]  /*b610*/  @!P1 NANOSLEEP.SYNCS 0x989680 ;  /* 0x009896800000995d */ /* 0x004fea0003900000 */
[----:B------:R-:W2:Y:S02]  /*b620*/  @!P1 SYNCS.PHASECHK.TRANS64 P1, [R0+URZ+0xc0], R5 ;  /* 0x0000c005000095a7 */ /* 0x000ea400080210ff */
[----:B--2---:R-:W-:Y:S05]  /*b630*/  @!P1 BRA `(.L_x_56) ;  /* 0xfffffffc00f09947 */ /* 0x004fea000383ffff */
[----:B------:R-:W-:Y:S05]  /*b640*/  BRA `(.L_x_150) ;  /* 0xffffff7800b07947 */ /* 0x000fea000383ffff */
.L_x_57:
[----:B------:R-:W-:-:S07]  /*b650*/  MOV R3, UR8 ;  /* 0x0000000800037c02 */ /* 0x000fce0008000f00 */
.L_x_151:
[----:B-1----:R1:W2:Y:S02]  /*b660*/  SYNCS.PHASECHK.TRANS64.TRYWAIT P0, [R3+URZ+0xf0], R0 ;  /* 0x0000f000030075a7 */ /* 0x0022a400080011ff */
[----:B--2---:R-:W-:Y:S05]  /*b670*/  @!P0 NANOSLEEP.SYNCS 0x989680 ;  /* 0x009896800000895d */ /* 0x004fea0003900000 */
[----:B------:R-:W2:Y:S02]  /*b680*/  @!P0 SYNCS.PHASECHK.TRANS64 P0, [R3+URZ+0xf0], R0 ;  /* 0x0000f000030085a7 */ /* 0x000ea400080010ff */
[----:B--2---:R-:W-:Y:S05]  /*b690*/  @!P0 BRA `(.L_x_151) ;  /* 0xfffffffc00f08947 */ /* 0x004fea000383ffff */
[----:B------:R-:W-:Y:S05]  /*b6a0*/  BRA `(.L_x_152) ;  /* 0xffffff7800e87947 */ /* 0x000fea000383ffff */
.L_x_60:
[----:B------:R-:W-:Y:S07]  /*b6b0*/  MOV R0, UR7 ;  /* 0x0000000700007c02 */ /* 0x000fee0008000f00 */
.L_x_153:
[----:B-1----:R1:W2:Y:S02]  /*b6c0*/  SYNCS.PHASECHK.TRANS64.TRYWAIT P0, [R0+URZ], R3 ;  /* 0x00000003000075a7 */ /* 0x0022a400080011ff */
[----:B--2---:R-:W-:Y:S05]  /*b6d0*/  @!P0 NANOSLEEP.SYNCS 0x989680 ;  /* 0x009896800000895d */ /* 0x004fea0003900000 */
[----:B------:R-:W2:Y:S02]  /*b6e0*/  @!P0 SYNCS.PHASECHK.TRANS64 P0, [R0+URZ], R3 ;  /* 0x00000003000085a7 */ /* 0x000ea400080010ff */
[----:B--2---:R-:W-:Y:S05]  /*b6f0*/  @!P0 BRA `(.L_x_153) ;  /* 0xfffffffc00f08947 */ /* 0x004fea000383ffff */
[----:B------:R-:W-:Y:S05]  /*b700*/  BRA `(.L_x_59) ;  /* 0xffffff7c00047947 */ /* 0x000fea000383ffff */
.L_x_63:
[----:B------:R-:W-:-:S07]  /*b710*/  MOV R0, UR5 ;  /* 0x0000000500007c02 */ /* 0x000fce0008000f00 */
.L_x_154:
[----:B--2---:R2:W3:Y:S02]  /*b720*/  SYNCS.PHASECHK.TRANS64.TRYWAIT P0, [R0+URZ], R3 ;  /* 0x00000003000075a7 */ /* 0x0044e400080011ff */
[----:B---3--:R-:W-:Y:S05]  /*b730*/  @!P0 NANOSLEEP.SYNCS 0x989680 ;  /* 0x009896800000895d */ /* 0x008fea0003900000 */
[----:B------:R-:W3:Y:S02]  /*b740*/  @!P0 SYNCS.PHASECHK.TRANS64 P0, [R0+URZ], R3 ;  /* 0x00000003000085a7 */ /* 0x000ee400080010ff */
[----:B---3--:R-:W-:Y:S05]  /*b750*/  @!P0 BRA `(.L_x_154) ;  /* 0xfffffffc00f08947 */ /* 0x008fea000383ffff */
[----:B------:R-:W-:Y:S05]  /*b760*/  BRA `(.L_x_155) ;  /* 0xffffff7c00b87947 */ /* 0x000fea000383ffff */
.L_x_64:
[----:B------:R-:W-:-:S07]  /*b770*/  MOV R0, UR7 ;  /* 0x0000000700007c02 */ /* 0x000fce0008000f00 */
.L_x_156:
[----:B--2---:R2:W3:Y:S02]  /*b780*/  SYNCS.PHASECHK.TRANS64.TRYWAIT P0, [R0+URZ], R3 ;  /* 0x00000003000075a7 */ /* 0x0044e400080011ff */
[----:B---3--:R-:W-:Y:S05]  /*b790*/  @!P0 NANOSLEEP.SYNCS 0x989680 ;  /* 0x009896800000895d */ /* 0x008fea0003900000 */
[----:B------:R-:W3:Y:S02]  /*b7a0*/  @!P0 SYNCS.PHASECHK.TRANS64 P0, [R0+URZ], R3 ;  /* 0x00000003000085a7 */ /* 0x000ee400080010ff */
[----:B---3--:R-:W-:Y:S05]  /*b7b0*/  @!P0 BRA `(.L_x_156) ;  /* 0xfffffffc00f08947 */ /* 0x008fea000383ffff */
[----:B------:R-:W-:Y:S05]  /*b7c0*/  BRA `(.L_x_157) ;  /* 0xffffff7c00c47947 */ /* 0x000fea000383ffff */
.L_x_69:
[----:B--2---:R2:W3:Y:S02]  /*b7d0*/  SYNCS.PHASECHK.TRANS64.TRYWAIT P0, [R0+URZ+0xc0], R3 ;  /* 0x0000c003000075a7 */ /* 0x0044e400080011ff */
[----:B---3--:R-:W-:Y:S05]  /*b7e0*/  @!P0 NANOSLEEP.SYNCS 0x989680 ;  /* 0x009896800000895d */ /* 0x008fea0003900000 */
[----:B------:R-:W3:Y:S02]  /*b7f0*/  @!P0 SYNCS.PHASECHK.TRANS64 P0, [R0+URZ+0xc0], R3 ;  /* 0x0000c003000085a7 */ /* 0x000ee400080010ff */
[----:B---3--:R-:W-:Y:S05]  /*b800*/  @!P0 BRA `(.L_x_69) ;  /* 0xfffffffc00f08947 */ /* 0x008fea000383ffff */
[----:B------:R-:W-:Y:S05]  /*b810*/  BRA `(.L_x_158) ;  /* 0xffffff8000d07947 */ /* 0x000fea000383ffff */
.L_x_72:
[----:B------:R-:W-:Y:S07]  /*b820*/  MOV R0, UR7 ;  /* 0x0000000700007c02 */ /* 0x000fee0008000f00 */
.L_x_159:
[----:B--2---:R2:W3:Y:S02]  /*b830*/  SYNCS.PHASECHK.TRANS64.TRYWAIT P0, [R0+URZ+0xb8], R3 ;  /* 0x0000b803000075a7 */ /* 0x0044e400080011ff */
[----:B---3--:R-:W-:Y:S05]  /*b840*/  @!P0 NANOSLEEP.SYNCS 0x989680 ;  /* 0x009896800000895d */ /* 0x008fea0003900000 */
[----:B------:R-:W3:Y:S02]  /*b850*/  @!P0 SYNCS.PHASECHK.TRANS64 P0, [R0+URZ+0xb8], R3 ;  /* 0x0000b803000085a7 */ /* 0x000ee400080010ff */
[----:B---3--:R-:W-:Y:S05]  /*b860*/  @!P0 BRA `(.L_x_159) ;  /* 0xfffffffc00f08947 */ /* 0x008fea000383ffff */
[----:B------:R-:W-:Y:S05]  /*b870*/  BRA `(.L_x_71) ;  /* 0xffffff8400b07947 */ /* 0x000fea000383ffff */
.L_x_75:
[----:B------:R-:W-:Y:S07]  /*b880*/  MOV R3, UR7 ;  /* 0x0000000700037c02 */ /* 0x000fee0008000f00 */
.L_x_160:
[----:B-1----:R1:W2:Y:S02]  /*b890*/  SYNCS.PHASECHK.TRANS64.TRYWAIT P0, [R3+URZ+0x90], R12 ;  /* 0x0000900c030075a7 */ /* 0x0022a400080011ff */
[----:B--2---:R-:W-:Y:S05]  /*b8a0*/  @!P0 NANOSLEEP.SYNCS 0x989680 ;  /* 0x009896800000895d */ /* 0x004fea0003900000 */
[----:B------:R-:W2:Y:S02]  /*b8b0*/  @!P0 SYNCS.PHASECHK.TRANS64 P0, [R3+URZ+0x90], R12 ;  /* 0x0000900c030085a7 */ /* 0x000ea400080010ff */
[----:B--2---:R-:W-:Y:S05]  /*b8c0*/  @!P0 BRA `(.L_x_160) ;  /* 0xfffffffc00f08947 */ /* 0x004fea000383ffff */
[----:B------:R-:W-:Y:S05]  /*b8d0*/  BRA `(.L_x_161) ;  /* 0xffffff8800287947 */ /* 0x000fea000383ffff */
.L_x_76:
[----:B-1----:R-:W-:Y:S07]  /*b8e0*/  MOV R3, UR7 ;  /* 0x0000000700037c02 */ /* 0x002fee0008000f00 */
.L_x_162:
[----:B-1----:R1:W2:Y:S02]  /*b8f0*/  SYNCS.PHASECHK.TRANS64.TRYWAIT P0, [R3+URZ+0x98], R12 ;  /* 0x0000980c030075a7 */ /* 0x0022a400080011ff */
[----:B--2---:R-:W-:Y:S05]  /*b900*/  @!P0 NANOSLEEP.SYNCS 0x989680 ;  /* 0x009896800000895d */ /* 0x004fea0003900000 */
[----:B------:R-:W2:Y:S02]  /*b910*/  @!P0 SYNCS.PHASECHK.TRANS64 P0, [R3+URZ+0x98], R12 ;  /* 0x0000980c030085a7 */ /* 0x000ea400080010ff */
[----:B--2---:R-:W-:Y:S05]  /*b920*/  @!P0 BRA `(.L_x_162) ;  /* 0xfffffffc00f08947 */ /* 0x004fea000383ffff */
[----:B------:R-:W-:Y:S05]  /*b930*/  BRA `(.L_x_163) ;  /* 0xffffff8800647947 */ /* 0x000fea000383ffff */
.L_x_77:
[----:B-1----:R-:W-:Y:S07]  /*b940*/  MOV R3, UR7 ;  /* 0x0000000700037c02 */ /* 0x002fee0008000f00 */
.L_x_164:
[----:B-1----:R1:W2:Y:S02]  /*b950*/  SYNCS.PHASECHK.TRANS64.TRYWAIT P0, [R3+URZ+0xa0], R12 ;  /* 0x0000a00c030075a7 */ /* 0x0022a400080011ff */
[----:B--2---:R-:W-:Y:S05]  /*b960*/  @!P0 NANOSLEEP.SYNCS 0x989680 ;  /* 0x009896800000895d */ /* 0x004fea0003900000 */
[----:B------:R-:W2:Y:S02]  /*b970*/  @!P0 SYNCS.PHASECHK.TRANS64 P0, [R3+URZ+0xa0], R12 ;  /* 0x0000a00c030085a7 */ /* 0x000ea400080010ff */
[----:B--2---:R-:W-:Y:S05]  /*b980*/  @!P0 BRA `(.L_x_164) ;  /* 0xfffffffc00f08947 */ /* 0x004fea000383ffff */
[----:B------:R-:W-:Y:S05]  /*b990*/  BRA `(.L_x_165) ;  /* 0xffffff8800ac7947 */ /* 0x000fea000383ffff */
.L_x_78:
[----:B------:R-:W-:Y:S07]  /*b9a0*/  MOV R3, UR7 ;  /* 0x0000000700037c02 */ /* 0x000fee0008000f00 */
.L_x_166:
[----:B-1----:R1:W2:Y:S02]  /*b9b0*/  SYNCS.PHASECHK.TRANS64.TRYWAIT P0, [R3+URZ+0xa8], R12 ;  /* 0x0000a80c030075a7 */ /* 0x0022a400080011ff */
[----:B--2---:R-:W-:Y:S05]  /*b9c0*/  @!P0 NANOSLEEP.SYNCS 0x989680 ;  /* 0x009896800000895d */ /* 0x004fea0003900000 */
[----:B------:R-:W2:Y:S02]  /*b9d0*/  @!P0 SYNCS.PHASECHK.TRANS64 P0, [R3+URZ+0xa8], R12 ;  /* 0x0000a80c030085a7 */ /* 0x000ea400080010ff */
[----:B--2---:R-:W-:Y:S05]  /*b9e0*/  @!P0 BRA `(.L_x_166) ;  /* 0xfffffffc00f08947 */ /* 0x004fea000383ffff */
[----:B------:R-:W-:Y:S05]  /*b9f0*/  BRA `(.L_x_167) ;  /* 0xffffff8c00347947 */ /* 0x000fea000383ffff */
.L_x_80:
[----:B------:R-:W-:-:S07]  /*ba00*/  MOV R0, UR7 ;  /* 0x0000000700007c02 */ /* 0x000fce0008000f00 */
.L_x_168:
[----:B-1----:R1:W3:Y:S02]  /*ba10*/  SYNCS.PHASECHK.TRANS64.TRYWAIT P0, [R0+URZ+0x90], R3 ;  /* 0x00009003000075a7 */ /* 0x0022e400080011ff */
[----:B---3--:R-:W-:Y:S05]  /*ba20*/  @!P0 NANOSLEEP.SYNCS 0x989680 ;  /* 0x009896800000895d */ /* 0x008fea0003900000 */
[----:B------:R-:W3:Y:S02]  /*ba30*/  @!P0 SYNCS.PHASECHK.TRANS64 P0, [R0+URZ+0x90], R3 ;  /* 0x00009003000085a7 */ /* 0x000ee400080010ff */
[----:B---3--:R-:W-:Y:S05]  /*ba40*/  @!P0 BRA `(.L_x_168) ;  /* 0xfffffffc00f08947 */ /* 0x008fea000383ffff */
[----:B------:R-:W-:Y:S05]  /*ba50*/  BRA `(.L_x_169) ;  /* 0xffffff8c00a47947 */ /* 0x000fea000383ffff */
.L_x_81:
[----:B-1----:R-:W-:-:S07]  /*ba60*/  MOV R0, UR7 ;  /* 0x0000000700007c02 */ /* 0x002fce0008000f00 */
.L_x_170:
[----:B-1----:R1:W3:Y:S02]  /*ba70*/  SYNCS.PHASECHK.TRANS64.TRYWAIT P0, [R0+URZ+0x98], R3 ;  /* 0x00009803000075a7 */ /* 0x0022e400080011ff */
[----:B---3--:R-:W-:Y:S05]  /*ba80*/  @!P0 NANOSLEEP.SYNCS 0x989680 ;  /* 0x009896800000895d */ /* 0x008fea0003900000 */
[----:B------:R-:W3:Y:S02]  /*ba90*/  @!P0 SYNCS.PHASECHK.TRANS64 P0, [R0+URZ+0x98], R3 ;  /* 0x00009803000085a7 */ /* 0x000ee400080010ff */
[----:B---3--:R-:W-:Y:S05]  /*baa0*/  @!P0 BRA `(.L_x_170) ;  /* 0xfffffffc00f08947 */ /* 0x008fea000383ffff */
[----:B------:R-:W-:Y:S05]  /*bab0*/  BRA `(.L_x_171) ;  /* 0xffffff8c00947947 */ /* 0x000fea000383ffff */
.L_x_82:
[----:B-1----:R-:W-:-:S07]  /*bac0*/  MOV R0, UR7 ;  /* 0x0000000700007c02 */ /* 0x002fce0008000f00 */
.L_x_172:
[----:B-1----:R1:W3:Y:S02]  /*bad0*/  SYNCS.PHASECHK.TRANS64.TRYWAIT P0, [R0+URZ+0xa0], R3 ;  /* 0x0000a003000075a7 */ /* 0x0022e400080011ff */
[----:B---3--:R-:W-:Y:S05]  /*bae0*/  @!P0 NANOSLEEP.SYNCS 0x989680 ;  /* 0x009896800000895d */ /* 0x008fea0003900000 */
[----:B------:R-:W3:Y:S02]  /*baf0*/  @!P0 SYNCS.PHASECHK.TRANS64 P0, [R0+URZ+0xa0], R3 ;  /* 0x0000a003000085a7 */ /* 0x000ee400080010ff */
[----:B---3--:R-:W-:Y:S05]  /*bb00*/  @!P0 BRA `(.L_x_172) ;  /* 0xfffffffc00f08947 */ /* 0x008fea000383ffff */
[----:B------:R-:W-:Y:S05]  /*bb10*/  BRA `(.L_x_173) ;  /* 0xffffff8c00847947 */ /* 0x000fea000383ffff */
.L_x_84:
[----:B--2---:R2:W4:Y:S02]  /*bb20*/  SYNCS.PHASECHK.TRANS64.TRYWAIT P0, [R0+URZ+0xc0], R3 ;  /* 0x0000c003000075a7 */ /* 0x00452400080011ff */
[----:B----4-:R-:W-:Y:S05]  /*bb30*/  @!P0 NANOSLEEP.SYNCS 0x989680 ;  /* 0x009896800000895d */ /* 0x010fea0003900000 */
[----:B------:R-:W4:Y:S02]  /*bb40*/  @!P0 SYNCS.PHASECHK.TRANS64 P0, [R0+URZ+0xc0], R3 ;  /* 0x0000c003000085a7 */ /* 0x000f2400080010ff */
[----:B----4-:R-:W-:Y:S05]  /*bb50*/  @!P0 BRA `(.L_x_84) ;  /* 0xfffffffc00f08947 */ /* 0x010fea000383ffff */
[----:B------:R-:W-:Y:S05]  /*bb60*/  BRA `(.L_x_174) ;  /* 0xffffff90004c7947 */ /* 0x000fea000383ffff */
.L_x_95:
[----:B-1----:R1:W3:Y:S02]  /*bb70*/  SYNCS.PHASECHK.TRANS64.TRYWAIT P1, [R3+URZ+0x70], R0 ;  /* 0x00007000030075a7 */ /* 0x0022e400080211ff */
[----:B---3--:R-:W-:Y:S05]  /*bb80*/  @!P1 NANOSLEEP.SYNCS 0x989680 ;  /* 0x009896800000995d */ /* 0x008fea0003900000 */
[----:B------:R-:W3:Y:S02]  /*bb90*/  @!P1 SYNCS.PHASECHK.TRANS64 P1, [R3+URZ+0x70], R0 ;  /* 0x00007000030095a7 */ /* 0x000ee400080210ff */
[----:B---3--:R-:W-:Y:S05]  /*bba0*/  @!P1 BRA `(.L_x_95) ;  /* 0xfffffffc00f09947 */ /* 0x008fea000383ffff */
[----:B------:R-:W-:Y:S05]  /*bbb0*/  BRA `(.L_x_94) ;  /* 0xffffff9c00707947 */ /* 0x000fea000383ffff */
.L_x_97:
[----:B-1----:R1:W4:Y:S02]  /*bbc0*/  SYNCS.PHASECHK.TRANS64.TRYWAIT P0, [R193+URZ+0xe0], R2 ;  /* 0x0000e002c10075a7 */ /* 0x00232400080011ff */
[----:B----4-:R-:W-:Y:S05]  /*bbd0*/  @!P0 NANOSLEEP.SYNCS 0x989680 ;  /* 0x009896800000895d */ /* 0x010fea0003900000 */
[----:B------:R-:W4:Y:S02]  /*bbe0*/  @!P0 SYNCS.PHASECHK.TRANS64 P0, [R193+URZ+0xe0], R2 ;  /* 0x0000e002c10085a7 */ /* 0x000f2400080010ff */
[----:B----4-:R-:W-:Y:S05]  /*bbf0*/  @!P0 BRA `(.L_x_97) ;  /* 0xfffffffc00f08947 */ /* 0x010fea000383ffff */
[----:B------:R-:W-:Y:S05]  /*bc00*/  BRA `(.L_x_96) ;  /* 0xffffff9c00cc7947 */ /* 0x000fea000383ffff */
.L_x_106:
[----:B--2---:R2:W3:Y:S02]  /*bc10*/  SYNCS.PHASECHK.TRANS64.TRYWAIT P0, [R204+URZ+0x70], R3 ;  /* 0x00007003cc0075a7 */ /* 0x0044e400080011ff */
[----:B---3--:R-:W-:Y:S05]  /*bc20*/  @!P0 NANOSLEEP.SYNCS 0x989680 ;  /* 0x009896800000895d */ /* 0x008fea0003900000 */
[----:B------:R-:W3:Y:S02]  /*bc30*/  @!P0 SYNCS.PHASECHK.TRANS64 P0, [R204+URZ+0x70], R3 ;  /* 0x00007003cc0085a7 */ /* 0x000ee400080010ff */
[----:B---3--:R-:W-:Y:S05]  /*bc40*/  @!P0 BRA `(.L_x_106) ;  /* 0xfffffffc00f08947 */ /* 0x008fea000383ffff */
[----:B------:R-:W-:Y:S05]  /*bc50*/  BRA `(.L_x_105) ;  /* 0xffffffb000d87947 */ /* 0x000fea000383ffff */
.L_x_115:
[----:B--2---:R2:W3:Y:S02]  /*bc60*/  SYNCS.PHASECHK.TRANS64.TRYWAIT P0, [R0+URZ+0x70], R5 ;  /* 0x00007005000075a7 */ /* 0x0044e400080011ff */
[----:B---3--:R-:W-:Y:S05]  /*bc70*/  @!P0 NANOSLEEP.SYNCS 0x989680 ;  /* 0x009896800000895d */ /* 0x008fea0003900000 */
[----:B------:R-:W3:Y:S02]  /*bc80*/  @!P0 SYNCS.PHASECHK.TRANS64 P0, [R0+URZ+0x70], R5 ;  /* 0x00007005000085a7 */ /* 0x000ee400080010ff */
[----:B---3--:R-:W-:Y:S05]  /*bc90*/  @!P0 BRA `(.L_x_115) ;  /* 0xfffffffc00f08947 */ /* 0x008fea000383ffff */
[----:B------:R-:W-:Y:S05]  /*bca0*/  BRA `(.L_x_114) ;  /* 0xffffffc800307947 */ /* 0x000fea000383ffff */
.L_x_124:
[----:B--2---:R2:W3:Y:S02]  /*bcb0*/  SYNCS.PHASECHK.TRANS64.TRYWAIT P0, [R0+URZ+0x70], R3 ;  /* 0x00007003000075a7 */ /* 0x0044e400080011ff */
[----:B---3--:R-:W-:Y:S05]  /*bcc0*/  @!P0 NANOSLEEP.SYNCS 0x989680 ;  /* 0x009896800000895d */ /* 0x008fea0003900000 */
[----:B------:R-:W3:Y:S02]  /*bcd0*/  @!P0 SYNCS.PHASECHK.TRANS64 P0, [R0+URZ+0x70], R3 ;  /* 0x00007003000085a7 */ /* 0x000ee400080010ff */
[----:B---3--:R-:W-:Y:S05]  /*bce0*/  @!P0 BRA `(.L_x_124) ;  /* 0xfffffffc00f08947 */ /* 0x008fea000383ffff */
[----:B------:R-:W-:Y:S05]  /*bcf0*/  BRA `(.L_x_123) ;  /* 0xffffffdc00947947 */ /* 0x000fea000383ffff */
        .weak           $__internal_0_$__cuda_sm10x_tcgen05_guardrail_trap_col_being_dealloced_not_returned_by_alloc
        .type           $__internal_0_$__cuda_sm10x_tcgen05_guardrail_trap_col_being_dealloced_not_returned_by_alloc,@function
        .size           $__internal_0_$__cuda_sm10x_tcgen05_guardrail_trap_col_being_dealloced_not_returned_by_alloc,($__internal_1_$__cuda_sm10x_tcgen05_guardrail_trap_phase_invalid_during_alloc - $__internal_0_$__cuda_sm10x_tcgen05_guardrail_trap_col_being_dealloced_not_returned_by_alloc)
$__internal_0_$__cuda_sm10x_tcgen05_guardrail_trap_col_being_dealloced_not_returned_by_alloc:
[----:B------:R-:W-:Y:S05]  /*bd00*/  BPT.TRAP 0x1 ;  /* 0x000000040000795c */ /* 0x000fea0000300000 */
[----:B------:R-:W-:-:S04]  /*bd10*/  HFMA2 R3, -RZ, RZ, 0, 0 ;  /* 0x00000000ff037431 */ /* 0x000fc800000001ff */
[----:B------:R-:W-:Y:S05]  /*bd20*/  RET.REL.NODEC R2 `(_ZN7cutlass13device_kernelINS_4gemm6kernel13GemmUniversalIN4cute5tupleIJiiiiEEENS1_10collective13CollectiveMmaINS1_35MainloopSm100TmaUmmaWarpSpecializedILi7ELi2ELi2ENS5_IJNS4_1CILi1EEESB_SB_EEEEENS5_IJNSA_ILi128EEENSA_ILi256EEENSA_ILi64EEEEEENS_12float_e5m2_tENS5_IJlSB_lEEENS_12float_e4m3_tESJ_NS4_8TiledMMAINS4_8MMA_AtomIJNS4_10MMA_TraitsINS4_19SM100_MMA_F8F6F4_SSEJSI_SK_fSE_SF_NS4_17integral_constantINS4_4UMMA5MajorELSR_0EEESS_NSP_INSQ_7ScaleInELST_0EEESU_EEEEEENS4_6LayoutISC_NS5_IJNSA_ILi0EEESY_SY_EEEEENS5_IJNS4_10UnderscoreES11_S11_EEEEENS4_13SM90_TMA_LOADENS4_14ComposedLayoutINS4_7SwizzleILi2ELi4ELi3EEENS4_18smem_ptr_flag_bitsILi8EEENSX_INS5_IJNSA_ILi8EEESG_EEENS5_IJSG_SB_EEEEEEEvNS4_8identityES14_S1E_vS1F_EENS_8epilogue10collective18CollectiveEpilogueINS1H_23Sm100TmaWarpSpecializedILi4ELi2ELi64ELb0ELb0EEEJSH_NS5_IJNSX_ISE_SB_EENSX_ISG_SB_EEEEESI_SJ_SI_SJ_NS1H_6fusion15FusionCallbacksIS1L_NS1P_17LinearCombinationISI_fSI_fLNS_15FloatRoundStyleE2EEESH_S1O_JEEENS4_5SM1004TMEM4LOAD26SM100_TMEM_LOAD_32dp32b64xES14_S1E_NS4_39AutoVectorizingCopyWithAssumedAlignmentILi128EEENS4_14SM90_TMA_STOREES1E_S20_S20_EEEvvEEEEvNT_6ParamsE) ;  /* 0xffffff4002b47950 */ /* 0x000fea0003c3ffff */
        .weak           $__internal_1_$__cuda_sm10x_tcgen05_guardrail_trap_phase_invalid_during_alloc
        .type           $__internal_1_$__cuda_sm10x_tcgen05_guardrail_trap_phase_invalid_during_alloc,@function
        .size           $__internal_1_$__cuda_sm10x_tcgen05_guardrail_trap_phase_invalid_during_alloc,($__internal_2_$__cuda_sm10x_tcgen05_guardrail_trap_unallocated_columns_being_dealloced - $__internal_1_$__cuda_sm10x_tcgen05_guardrail_trap_phase_invalid_during_alloc)
$__internal_1_$__cuda_sm10x_tcgen05_guardrail_trap_phase_invalid_during_alloc:
[----:B------:R-:W-:Y:S05]  /*bd30*/  BPT.TRAP 0x1 ;  /* 0x000000040000795c */ /* 0x000fea0000300000 */
[----:B------:R-:W-:-:S04]  /*bd40*/  MOV R3, 0x0 ;  /* 0x0000000000037802 */ /* 0x000fc80000000f00 */
[----:B------:R-:W-:Y:S05]  /*bd50*/  RET.REL.NODEC R2 `(_ZN7cutlass13device_kernelINS_4gemm6kernel13GemmUniversalIN4cute5tupleIJiiiiEEENS1_10collective13CollectiveMmaINS1_35MainloopSm100TmaUmmaWarpSpecializedILi7ELi2ELi2ENS5_IJNS4_1CILi1EEESB_SB_EEEEENS5_IJNSA_ILi128EEENSA_ILi256EEENSA_ILi64EEEEEENS_12float_e5m2_tENS5_IJlSB_lEEENS_12float_e4m3_tESJ_NS4_8TiledMMAINS4_8MMA_AtomIJNS4_10MMA_TraitsINS4_19SM100_MMA_F8F6F4_SSEJSI_SK_fSE_SF_NS4_17integral_constantINS4_4UMMA5MajorELSR_0EEESS_NSP_INSQ_7ScaleInELST_0EEESU_EEEEEENS4_6LayoutISC_NS5_IJNSA_ILi0EEESY_SY_EEEEENS5_IJNS4_10UnderscoreES11_S11_EEEEENS4_13SM90_TMA_LOADENS4_14ComposedLayoutINS4_7SwizzleILi2ELi4ELi3EEENS4_18smem_ptr_flag_bitsILi8EEENSX_INS5_IJNSA_ILi8EEESG_EEENS5_IJSG_SB_EEEEEEEvNS4_8identityES14_S1E_vS1F_EENS_8epilogue10collective18CollectiveEpilogueINS1H_23Sm100TmaWarpSpecializedILi4ELi2ELi64ELb0ELb0EEEJSH_NS5_IJNSX_ISE_SB_EENSX_ISG_SB_EEEEESI_SJ_SI_SJ_NS1H_6fusion15FusionCallbacksIS1L_NS1P_17LinearCombinationISI_fSI_fLNS_15FloatRoundStyleE2EEESH_S1O_JEEENS4_5SM1004TMEM4LOAD26SM100_TMEM_LOAD_32dp32b64xES14_S1E_NS4_39AutoVectorizingCopyWithAssumedAlignmentILi128EEENS4_14SM90_TMA_STOREES1E_S20_S20_EEEvvEEEEvNT_6ParamsE) ;  /* 0xffffff4002a87950 */ /* 0x000fea0003c3ffff */
        .weak           $__internal_2_$__cuda_sm10x_tcgen05_guardrail_trap_unallocated_columns_being_dealloced
        .type           $__internal_2_$__cuda_sm10x_tcgen05_guardrail_trap_unallocated_columns_being_dealloced,@function
        .size           $__internal_2_$__cuda_sm10x_tcgen05_guardrail_trap_unallocated_columns_being_dealloced,(.L_x_176 - $__internal_2_$__cuda_sm10x_tcgen05_guardrail_trap_unallocated_columns_being_dealloced)
$__internal_2_$__cuda_sm10x_tcgen05_guardrail_trap_unallocated_columns_being_dealloced:
[----:B------:R-:W-:Y:S05]  /*bd60*/  BPT.TRAP 0x1 ;  /* 0x000000040000795c */ /* 0x000fea0000300000 */
[----:B------:R-:W-:-:S04]  /*bd70*/  HFMA2 R3, -RZ, RZ, 0, 0 ;  /* 0x00000000ff037431 */ /* 0x000fc800000001ff */
[----:B------:R-:W-:Y:S05]  /*bd80*/  RET.REL.NODEC R2 `(_ZN7cutlass13device_kernelINS_4gemm6kernel13GemmUniversalIN4cute5tupleIJiiiiEEENS1_10collective13CollectiveMmaINS1_35MainloopSm100TmaUmmaWarpSpecializedILi7ELi2ELi2ENS5_IJNS4_1CILi1EEESB_SB_EEEEENS5_IJNSA_ILi128EEENSA_ILi256EEENSA_ILi64EEEEEENS_12float_e5m2_tENS5_IJlSB_lEEENS_12float_e4m3_tESJ_NS4_8TiledMMAINS4_8MMA_AtomIJNS4_10MMA_TraitsINS4_19SM100_MMA_F8F6F4_SSEJSI_SK_fSE_SF_NS4_17integral_constantINS4_4UMMA5MajorELSR_0EEESS_NSP_INSQ_7ScaleInELST_0EEESU_EEEEEENS4_6LayoutISC_NS5_IJNSA_ILi0EEESY_SY_EEEEENS5_IJNS4_10UnderscoreES11_S11_EEEEENS4_13SM90_TMA_LOADENS4_14ComposedLayoutINS4_7SwizzleILi2ELi4ELi3EEENS4_18smem_ptr_flag_bitsILi8EEENSX_INS5_IJNSA_ILi8EEESG_EEENS5_IJSG_SB_EEEEEEEvNS4_8identityES14_S1E_vS1F_EENS_8epilogue10collective18CollectiveEpilogueINS1H_23Sm100TmaWarpSpecializedILi4ELi2ELi64ELb0ELb0EEEJSH_NS5_IJNSX_ISE_SB_EENSX_ISG_SB_EEEEESI_SJ_SI_SJ_NS1H_6fusion15FusionCallbacksIS1L_NS1P_17LinearCombinationISI_fSI_fLNS_15FloatRoundStyleE2EEESH_S1O_JEEENS4_5SM1004TMEM4LOAD26SM100_TMEM_LOAD_32dp32b64xES14_S1E_NS4_39AutoVectorizingCopyWithAssumedAlignmentILi128EEENS4_14SM90_TMA_STOREES1E_S20_S20_EEEvvEEEEvNT_6ParamsE) ;  /* 0xffffff40029c7950 */ /* 0x000fea0003c3ffff */
.L_x_175:
[----:B------:R-:W-:-:S00]  /*bd90*/  BRA `(.L_x_175) ;  /* 0xfffffffc00fc7947 */ /* 0x000fc0000383ffff */
[----:B------:R-:W-:-:S00]  /*bda0*/  NOP ;  /* 0x0000000000007918 */ /* 0x000fc00000000000 */
        /* <DEDUP_REMOVED lines=13> */
.L_x_176:


//--------------------- .nv.global.init           --------------------------
	.section	.nv.global.init,"aw",@progbits
.nv.global.init:
	.type		$str$27,@object
	.size		$str$27,($str$28 - $str$27)
$str$27:
        /*0000*/ 	.byte	0x28, 0x61, 0x64, 0x64, 0x72, 0x65, 0x73, 0x73, 0x20, 0x26, 0x20, 0x6d, 0x61, 0x73, 0x6b, 0x29
        /*0010*/ 	.byte	0x20, 0x3d, 0x3d, 0x20, 0x30, 0x00
	.type		$str$28,@object
	.size		$str$28,($str$26 - $str$28)
$str$28:
        /*0016*/ 	.byte	0x2f, 0x74, 0x6d, 0x70, 0x2f, 0x63, 0x75, 0x74, 0x6c, 0x61, 0x73, 0x73, 0x5f, 0x73, 0x77, 0x65
        /*0026*/ 	.byte	0x65, 0x70, 0x5f, 0x73, 0x72, 0x63, 0x2f, 0x69, 0x6e, 0x63, 0x6c, 0x75, 0x64, 0x65, 0x2f, 0x63
        /*0036*/ 	.byte	0x75, 0x74, 0x65, 0x2f, 0x70, 0x6f, 0x69, 0x6e, 0x74, 0x65, 0x72, 0x5f, 0x66, 0x6c, 0x61, 0x67
        /*0046*/ 	.byte	0x67, 0x65, 0x64, 0x2e, 0x68, 0x70, 0x70, 0x00
	.type		$str$26,@object
	.size		$str$26,($str$25 - $str$26)
$str$26:
        /*004e*/ 	.byte	0x2f, 0x74, 0x6d, 0x70, 0x2f, 0x63, 0x75, 0x74, 0x6c, 0x61, 0x73, 0x73, 0x5f, 0x73, 0x77, 0x65
        /*005e*/ 	.byte	0x65, 0x70, 0x5f, 0x73, 0x72, 0x63, 0x2f, 0x69, 0x6e, 0x63, 0x6c, 0x75, 0x64, 0x65, 0x2f, 0x63
        /*006e*/ 	.byte	0x75, 0x74, 0x65, 0x2f, 0x61, 0x74, 0x6f, 0x6d, 0x2f, 0x63, 0x6f, 0x70, 0x79, 0x5f, 0x74, 0x72
        /*007e*/ 	.byte	0x61, 0x69, 0x74, 0x73, 0x5f, 0x73, 0x6d, 0x31, 0x30, 0x30, 0x2e, 0x68, 0x70, 0x70, 0x00
	.type		$str$25,@object
	.size		$str$25,(__unnamed_1 - $str$25)
$str$25:
        /*008d*/ 	.byte	0x28, 0x28, 0x75, 0x69, 0x6e, 0x74, 0x33, 0x32, 0x5f, 0x74, 0x28, 0x74, 0x68, 0x72, 0x65, 0x61
        /*009d*/ 	.byte	0x64, 0x49, 0x64, 0x78, 0x2e, 0x78, 0x29, 0x20, 0x2f, 0x20, 0x33, 0x32, 0x29, 0x20, 0x25, 0x20
        /*00ad*/ 	.byte	0x34, 0x29, 0x20, 0x3d, 0x3d, 0x20, 0x28, 0x28, 0x28, 0x74, 0x6d, 0x65, 0x6d, 0x5f, 0x61, 0x64
        /*00bd*/ 	.byte	0x64, 0x72, 0x20, 0x3e, 0x3e, 0x20, 0x31, 0x36, 0x29, 0x20, 0x2f, 0x20, 0x33, 0x32, 0x29, 0x20
        /*00cd*/ 	.byte	0x25, 0x20, 0x34, 0x29, 0x00
	.type		__unnamed_1,@object
	.size		__unnamed_1,(__unnamed_2 - __unnamed_1)
__unnamed_1:
        /*00d2*/ 	.byte	0x61, 0x75, 0x74, 0x6f, 0x20, 0x63, 0x75, 0x74, 0x65, 0x3a, 0x3a, 0x61, 0x73, 0x5f, 0x70, 0x6f
        /* <DEDUP_REMOVED lines=24> */
        /*0262*/ 	.byte	0x43, 0x3c, 0x38, 0x31, 0x39, 0x32, 0x3e, 0x3e, 0x3e, 0x3e, 0x5d, 0x00
	.type		__unnamed_2,@object
	.size		__unnamed_2,(__unnamed_3 - __unnamed_2)
__unnamed_2:
        /* <DEDUP_REMOVED lines=26> */
	.type		__unnamed_3,@object
	.size		__unnamed_3,(.L_3 - __unnamed_3)
__unnamed_3:
        /* <DEDUP_REMOVED lines=42> */
        /*06aa*/ 	.byte	0x3e, 0x3e, 0x3e, 0x3e, 0x5d, 0x00
.L_3:


//--------------------- .nv.shared._ZN7cutlass13device_kernelINS_4gemm6kernel13GemmUniversalIN4cute5tupleIJiiiiEEENS1_10collective13CollectiveMmaINS1_35MainloopSm100TmaUmmaWarpSpecializedILi7ELi2ELi2ENS5_IJNS4_1CILi1EEESB_SB_EEEEENS5_IJNSA_ILi128EEENSA_ILi256EEENSA_ILi64EEEEEENS_12float_e5m2_tENS5_IJlSB_lEEENS_12float_e4m3_tESJ_NS4_8TiledMMAINS4_8MMA_AtomIJNS4_10MMA_TraitsINS4_19SM100_MMA_F8F6F4_SSEJSI_SK_fSE_SF_NS4_17integral_constantINS4_4UMMA5MajorELSR_0EEESS_NSP_INSQ_7ScaleInELST_0EEESU_EEEEEENS4_6LayoutISC_NS5_IJNSA_ILi0EEESY_SY_EEEEENS5_IJNS4_10UnderscoreES11_S11_EEEEENS4_13SM90_TMA_LOADENS4_14ComposedLayoutINS4_7SwizzleILi2ELi4ELi3EEENS4_18smem_ptr_flag_bitsILi8EEENSX_INS5_IJNSA_ILi8EEESG_EEENS5_IJSG_SB_EEEEEEEvNS4_8identityES14_S1E_vS1F_EENS_8epilogue10collective18CollectiveEpilogueINS1H_23Sm100TmaWarpSpecializedILi4ELi2ELi64ELb0ELb0EEEJSH_NS5_IJNSX_ISE_SB_EENSX_ISG_SB_EEEEESI_SJ_SI_SJ_NS1H_6fusion15FusionCallbacksIS1L_NS1P_17LinearCombinationISI_fSI_fLNS_15FloatRoundStyleE2EEESH_S1O_JEEENS4_5SM1004TMEM4LOAD26SM100_TMEM_LOAD_32dp32b64xES14_S1E_NS4_39AutoVectorizingCopyWithAssumedAlignmentILi128EEENS4_14SM90_TMA_STOREES1E_S20_S20_EEEvvEEEEvNT_6ParamsE --------------------------
	.section	.nv.shared._ZN7cutlass13device_kernelINS_4gemm6kernel13GemmUniversalIN4cute5tupleIJiiiiEEENS1_10collective13CollectiveMmaINS1_35MainloopSm100TmaUmmaWarpSpecializedILi7ELi2ELi2ENS5_IJNS4_1CILi1EEESB_SB_EEEEENS5_IJNSA_ILi128EEENSA_ILi256EEENSA_ILi64EEEEEENS_12float_e5m2_tENS5_IJlSB_lEEENS_12float_e4m3_tESJ_NS4_8TiledMMAINS4_8MMA_AtomIJNS4_10MMA_TraitsINS4_19SM100_MMA_F8F6F4_SSEJSI_SK_fSE_SF_NS4_17integral_constantINS4_4UMMA5MajorELSR_0EEESS_NSP_INSQ_7ScaleInELST_0EEESU_EEEEEENS4_6LayoutISC_NS5_IJNSA_ILi0EEESY_SY_EEEEENS5_IJNS4_10UnderscoreES11_S11_EEEEENS4_13SM90_TMA_LOADENS4_14ComposedLayoutINS4_7SwizzleILi2ELi4ELi3EEENS4_18smem_ptr_flag_bitsILi8EEENSX_INS5_IJNSA_ILi8EEESG_EEENS5_IJSG_SB_EEEEEEEvNS4_8identityES14_S1E_vS1F_EENS_8epilogue10collective18CollectiveEpilogueINS1H_23Sm100TmaWarpSpecializedILi4ELi2ELi64ELb0ELb0EEEJSH_NS5_IJNSX_ISE_SB_EENSX_ISG_SB_EEEEESI_SJ_SI_SJ_NS1H_6fusion15FusionCallbacksIS1L_NS1P_17LinearCombinationISI_fSI_fLNS_15FloatRoundStyleE2EEESH_S1O_JEEENS4_5SM1004TMEM4LOAD26SM100_TMEM_LOAD_32dp32b64xES14_S1E_NS4_39AutoVectorizingCopyWithAssumedAlignmentILi128EEENS4_14SM90_TMA_STOREES1E_S20_S20_EEEvvEEEEvNT_6ParamsE,"aw",@nobits
	.sectionflags	@""
	.align	16
	.zero		1024


//--------------------- .nv.shared.reserved.0     --------------------------
	.section	.nv.shared.reserved.0,"aw",@nobits
	.weak		__nv_reservedSMEM_offset_0_alias
	.size		__nv_reservedSMEM_offset_0_alias, 0, 64
	.other		__nv_reservedSMEM_offset_0_alias,@"STO_CUDA_RESERVED_SHARED STV_DEFAULT"
__nv_reservedSMEM_offset_0_alias:
	.zero		0
.nv.shared.reserved.0:
	.zero		64
	.weak		__nv_reservedSMEM_tcgen05_partition
	.type		__nv_reservedSMEM_tcgen05_partition,@object
	.size		__nv_reservedSMEM_tcgen05_partition,(.L_0 - __nv_reservedSMEM_tcgen05_partition)
__nv_reservedSMEM_tcgen05_partition:
	.zero		32
.L_0:


//--------------------- .nv.global                --------------------------
	.section	.nv.global,"aw",@nobits
.nv.global:
	.type		_ZN40_INTERNAL_594e7187_4_k_cu_8c635af2_229054cute1_E,@object
	.size		_ZN40_INTERNAL_594e7187_4_k_cu_8c635af2_229054cute1_E,(_ZN40_INTERNAL_594e7187_4_k_cu_8c635af2_229054cuda3std3__45__cpo6cbeginE - _ZN40_INTERNAL_594e7187_4_k_cu_8c635af2_229054cute1_E)
_ZN40_INTERNAL_594e7187_4_k_cu_8c635af2_229054cute1_E:
	.zero		1
	.type		_ZN40_INTERNAL_594e7187_4_k_cu_8c635af2_229054cuda3std3__45__cpo6cbeginE,@object
	.size		_ZN40_INTERNAL_594e7187_4_k_cu_8c635af2_229054cuda3std3__45__cpo6cbeginE,(_ZN40_INTERNAL_594e7187_4_k_cu_8c635af2_229054cuda3std3__48in_placeE - _ZN40_INTERNAL_594e7187_4_k_cu_8c635af2_229054cuda3std3__45__cpo6cbeginE)
_ZN40_INTERNAL_594e7187_4_k_cu_8c635af2_229054cuda3std3__45__cpo6cbeginE:
	.zero		1
	.type		_ZN40_INTERNAL_594e7187_4_k_cu_8c635af2_229054cuda3std3__48in_placeE,@object
	.size		_ZN40_INTERNAL_594e7187_4_k_cu_8c635af2_229054cuda3std3__48in_placeE,(_ZN40_INTERNAL_594e7187_4_k_cu_8c635af2_229054cuda3std6ranges3__45__cpo9iter_moveE - _ZN40_INTERNAL_594e7187_4_k_cu_8c635af2_229054cuda3std3__48in_placeE)
_ZN40_INTERNAL_594e7187_4_k_cu_8c635af2_229054cuda3std3__48in_placeE:
	.zero		1
	.type		_ZN40_INTERNAL_594e7187_4_k_cu_8c635af2_229054cuda3std6ranges3__45__cpo9iter_moveE,@object
	.size		_ZN40_INTERNAL_594e7187_4_k_cu_8c635af2_229054cuda3std6ranges3__45__cpo9iter_moveE,(_ZN40_INTERNAL_594e7187_4_k_cu_8c635af2_229054cuda3std3__45__cpo5beginE - _ZN40_INTERNAL_594e7187_4_k_cu_8c635af2_229054cuda3std6ranges3__45__cpo9iter_moveE)
_ZN40_INTERNAL_594e7187_4_k_cu_8c635af2_229054cuda3std6ranges3__45__cpo9iter_moveE:
	.zero		1
	.type		_ZN40_INTERNAL_594e7187_4_k_cu_8c635af2_229054cuda3std3__45__cpo5beginE,@object
	.size		_ZN40_INTERNAL_594e7187_4_k_cu_8c635af2_229054cuda3std3__45__cpo5beginE,(_ZN40_INTERNAL_594e7187_4_k_cu_8c635af2_229054cuda3std3__442_GLOBAL__N__594e7187_4_k_cu_8c635af2_229056ignoreE - _ZN40_INTERNAL_594e7187_4_k_cu_8c635af2_229054cuda3std3__45__cpo5beginE)
_ZN40_INTERNAL_594e7187_4_k_cu_8c635af2_229054cuda3std3__45__cpo5beginE:
	.zero		1
	.type		_ZN40_INTERNAL_594e7187_4_k_cu_8c635af2_229054cuda3std3__442_GLOBAL__N__594e7187_4_k_cu_8c635af2_229056ignoreE,@object
	.size		_ZN40_INTERNAL_594e7187_4_k_cu_8c635af2_229054cuda3std3__442_GLOBAL__N__594e7187_4_k_cu_8c635af2_229056ignoreE,(_ZN40_INTERNAL_594e7187_4_k_cu_8c635af2_229054cute7productE - _ZN40_INTERNAL_594e7187_4_k_cu_8c635af2_229054cuda3std3__442_GLOBAL__N__594e7187_4_k_cu_8c635af2_229056ignoreE)
_ZN40_INTERNAL_594e7187_4_k_cu_8c635af2_229054cuda3std3__442_GLOBAL__N__594e7187_4_k_cu_8c635af2_229056ignoreE:
	.zero		1
	.type		_ZN40_INTERNAL_594e7187_4_k_cu_8c635af2_229054cute7productE,@object
	.size		_ZN40_INTERNAL_594e7187_4_k_cu_8c635af2_229054cute7productE,(_ZN40_INTERNAL_594e7187_4_k_cu_8c635af2_229054cuda3std3__45__cpo3endE - _ZN40_INTERNAL_594e7187_4_k_cu_8c635af2_229054cute7productE)
_ZN40_INTERNAL_594e7187_4_k_cu_8c635af2_229054cute7productE:
	.zero		1
	.type		_ZN40_INTERNAL_594e7187_4_k_cu_8c635af2_229054cuda3std3__45__cpo3endE,@object
	.size		_ZN40_INTERNAL_594e7187_4_k_cu_8c635af2_229054cuda3std3__45__cpo3endE,(_ZN40_INTERNAL_594e7187_4_k_cu_8c635af2_229054cuda3std3__419piecewise_constructE - _ZN40_INTERNAL_594e7187_4_k_cu_8c635af2_229054cuda3std3__45__cpo3endE)
_ZN40_INTERNAL_594e7187_4_k_cu_8c635af2_229054cuda3std3__45__cpo3endE:
	.zero		1
	.type		_ZN40_INTERNAL_594e7187_4_k_cu_8c635af2_229054cuda3std3__419piecewise_constructE,@object
	.size		_ZN40_INTERNAL_594e7187_4_k_cu_8c635af2_229054cuda3std3__419piecewise_constructE,(_ZN40_INTERNAL_594e7187_4_k_cu_8c635af2_229054cuda3std3__45__cpo4cendE - _ZN40_INTERNAL_594e7187_4_k_cu_8c635af2_229054cuda3std3__419piecewise_constructE)
_ZN40_INTERNAL_594e7187_4_k_cu_8c635af2_229054cuda3std3__419piecewise_constructE:
	.zero		1
	.type		_ZN40_INTERNAL_594e7187_4_k_cu_8c635af2_229054cuda3std3__45__cpo4cendE,@object
	.size		_ZN40_INTERNAL_594e7187_4_k_cu_8c635af2_229054cuda3std3__45__cpo4cendE,(_ZN40_INTERNAL_594e7187_4_k_cu_8c635af2_229054cuda3std6ranges3__45__cpo4swapE - _ZN40_INTERNAL_594e7187_4_k_cu_8c635af2_229054cuda3std3__45__cpo4cendE)
_ZN40_INTERNAL_594e7187_4_k_cu_8c635af2_229054cuda3std3__45__cpo4cendE:
	.zero		1
	.type		_ZN40_INTERNAL_594e7187_4_k_cu_8c635af2_229054cuda3std6ranges3__45__cpo4swapE,@object
	.size		_ZN40_INTERNAL_594e7187_4_k_cu_8c635af2_229054cuda3std6ranges3__45__cpo4swapE,(.L_11 - _ZN40_INTERNAL_594e7187_4_k_cu_8c635af2_229054cuda3std6ranges3__45__cpo4swapE)
_ZN40_INTERNAL_594e7187_4_k_cu_8c635af2_229054cuda3std6ranges3__45__cpo4swapE:
	.zero		1
.L_11:


//--------------------- .nv.constant0._ZN7cutlass13device_kernelINS_4gemm6kernel13GemmUniversalIN4cute5tupleIJiiiiEEENS1_10collective13CollectiveMmaINS1_35MainloopSm100TmaUmmaWarpSpecializedILi7ELi2ELi2ENS5_IJNS4_1CILi1EEESB_SB_EEEEENS5_IJNSA_ILi128EEENSA_ILi256EEENSA_ILi64EEEEEENS_12float_e5m2_tENS5_IJlSB_lEEENS_12float_e4m3_tESJ_NS4_8TiledMMAINS4_8MMA_AtomIJNS4_10MMA_TraitsINS4_19SM100_MMA_F8F6F4_SSEJSI_SK_fSE_SF_NS4_17integral_constantINS4_4UMMA5MajorELSR_0EEESS_NSP_INSQ_7ScaleInELST_0EEESU_EEEEEENS4_6LayoutISC_NS5_IJNSA_ILi0EEESY_SY_EEEEENS5_IJNS4_10UnderscoreES11_S11_EEEEENS4_13SM90_TMA_LOADENS4_14ComposedLayoutINS4_7SwizzleILi2ELi4ELi3EEENS4_18smem_ptr_flag_bitsILi8EEENSX_INS5_IJNSA_ILi8EEESG_EEENS5_IJSG_SB_EEEEEEEvNS4_8identityES14_S1E_vS1F_EENS_8epilogue10collective18CollectiveEpilogueINS1H_23Sm100TmaWarpSpecializedILi4ELi2ELi64ELb0ELb0EEEJSH_NS5_IJNSX_ISE_SB_EENSX_ISG_SB_EEEEESI_SJ_SI_SJ_NS1H_6fusion15FusionCallbacksIS1L_NS1P_17LinearCombinationISI_fSI_fLNS_15FloatRoundStyleE2EEESH_S1O_JEEENS4_5SM1004TMEM4LOAD26SM100_TMEM_LOAD_32dp32b64xES14_S1E_NS4_39AutoVectorizingCopyWithAssumedAlignmentILi128EEENS4_14SM90_TMA_STOREES1E_S20_S20_EEEvvEEEEvNT_6ParamsE --------------------------
	.section	.nv.constant0._ZN7cutlass13device_kernelINS_4gemm6kernel13GemmUniversalIN4cute5tupleIJiiiiEEENS1_10collective13CollectiveMmaINS1_35MainloopSm100TmaUmmaWarpSpecializedILi7ELi2ELi2ENS5_IJNS4_1CILi1EEESB_SB_EEEEENS5_IJNSA_ILi128EEENSA_ILi256EEENSA_ILi64EEEEEENS_12float_e5m2_tENS5_IJlSB_lEEENS_12float_e4m3_tESJ_NS4_8TiledMMAINS4_8MMA_AtomIJNS4_10MMA_TraitsINS4_19SM100_MMA_F8F6F4_SSEJSI_SK_fSE_SF_NS4_17integral_constantINS4_4UMMA5MajorELSR_0EEESS_NSP_INSQ_7ScaleInELST_0EEESU_EEEEEENS4_6LayoutISC_NS5_IJNSA_ILi0EEESY_SY_EEEEENS5_IJNS4_10UnderscoreES11_S11_EEEEENS4_13SM90_TMA_LOADENS4_14ComposedLayoutINS4_7SwizzleILi2ELi4ELi3EEENS4_18smem_ptr_flag_bitsILi8EEENSX_INS5_IJNSA_ILi8EEESG_EEENS5_IJSG_SB_EEEEEEEvNS4_8identityES14_S1E_vS1F_EENS_8epilogue10collective18CollectiveEpilogueINS1H_23Sm100TmaWarpSpecializedILi4ELi2ELi64ELb0ELb0EEEJSH_NS5_IJNSX_ISE_SB_EENSX_ISG_SB_EEEEESI_SJ_SI_SJ_NS1H_6fusion15FusionCallbacksIS1L_NS1P_17LinearCombinationISI_fSI_fLNS_15FloatRoundStyleE2EEESH_S1O_JEEENS4_5SM1004TMEM4LOAD26SM100_TMEM_LOAD_32dp32b64xES14_S1E_NS4_39AutoVectorizingCopyWithAssumedAlignmentILi128EEENS4_14SM90_TMA_STOREES1E_S20_S20_EEEvvEEEEvNT_6ParamsE,"a",@progbits
	.sectionflags	@""
	.align	4
.nv.constant0._ZN7cutlass13device_kernelINS_4gemm6kernel13GemmUniversalIN4cute5tupleIJiiiiEEENS1_10collective13CollectiveMmaINS1_35MainloopSm100TmaUmmaWarpSpecializedILi7ELi2ELi2ENS5_IJNS4_1CILi1EEESB_SB_EEEEENS5_IJNSA_ILi128EEENSA_ILi256EEENSA_ILi64EEEEEENS_12float_e5m2_tENS5_IJlSB_lEEENS_12float_e4m3_tESJ_NS4_8TiledMMAINS4_8MMA_AtomIJNS4_10MMA_TraitsINS4_19SM100_MMA_F8F6F4_SSEJSI_SK_fSE_SF_NS4_17integral_constantINS4_4UMMA5MajorELSR_0EEESS_NSP_INSQ_7ScaleInELST_0EEESU_EEEEEENS4_6LayoutISC_NS5_IJNSA_ILi0EEESY_SY_EEEEENS5_IJNS4_10UnderscoreES11_S11_EEEEENS4_13SM90_TMA_LOADENS4_14ComposedLayoutINS4_7SwizzleILi2ELi4ELi3EEENS4_18smem_ptr_flag_bitsILi8EEENSX_INS5_IJNSA_ILi8EEESG_EEENS5_IJSG_SB_EEEEEEEvNS4_8identityES14_S1E_vS1F_EENS_8epilogue10collective18CollectiveEpilogueINS1H_23Sm100TmaWarpSpecializedILi4ELi2ELi64ELb0ELb0EEEJSH_NS5_IJNSX_ISE_SB_EENSX_ISG_SB_EEEEESI_SJ_SI_SJ_NS1H_6fusion15FusionCallbacksIS1L_NS1P_17LinearCombinationISI_fSI_fLNS_15FloatRoundStyleE2EEESH_S1O_JEEENS4_5SM1004TMEM4LOAD26SM100_TMEM_LOAD_32dp32b64xES14_S1E_NS4_39AutoVectorizingCopyWithAssumedAlignmentILi128EEENS4_14SM90_TMA_STOREES1E_S20_S20_EEEvvEEEEvNT_6ParamsE:
	.zero		2944


//--------------------- SYMBOLS --------------------------

	.type		.nv.reservedSmem.offset0,@object
	.size		.nv.reservedSmem.offset0,0x4
	.type		.nv.reservedSmem.cap,@object
	.size		.nv.reservedSmem.cap,0x4
	.type		__assertfail,@function
